//
// Generated by NVIDIA NVVM Compiler
//
// Compiler Build ID: CL-36424714
// Cuda compilation tools, release 13.0, V13.0.88
// Based on NVVM 20.0.0
//

.version 9.0
.target sm_100
.address_size 64

	// .globl	_Z14generatePrimesPyjP17curandStateXORWOW
.global .align 4 .b8 precalc_xorwow_matrix[102400];
.global .align 4 .b8 precalc_xorwow_offset_matrix[102400];
.global .align 4 .b8 mrg32k3aM1[2304];
.global .align 4 .b8 mrg32k3aM2[2304];
.global .align 4 .b8 mrg32k3aM1SubSeq[2016];
.global .align 4 .b8 mrg32k3aM2SubSeq[2016];
.global .align 4 .b8 mrg32k3aM1Seq[2304];
.global .align 4 .b8 mrg32k3aM2Seq[2304];
.const .align 8 .b8 __cr_lgamma_table[72];
// _ZZ14addLargePrimesPyjE12sharedPrimes has been demoted

.visible .entry _Z14generatePrimesPyjP17curandStateXORWOW(
	.param .u64 .ptr .align 1 _Z14generatePrimesPyjP17curandStateXORWOW_param_0,
	.param .u32 _Z14generatePrimesPyjP17curandStateXORWOW_param_1,
	.param .u64 .ptr .align 1 _Z14generatePrimesPyjP17curandStateXORWOW_param_2
)
{
	.reg .pred 	%p<33>;
	.reg .b32 	%r<477>;
	.reg .b64 	%rd<35>;

	ld.param.u64 	%rd14, [_Z14generatePrimesPyjP17curandStateXORWOW_param_0];
	ld.param.u32 	%r212, [_Z14generatePrimesPyjP17curandStateXORWOW_param_1];
	ld.param.u64 	%rd15, [_Z14generatePrimesPyjP17curandStateXORWOW_param_2];
	mov.u32 	%r213, %tid.x;
	mov.u32 	%r214, %ctaid.x;
	mov.u32 	%r215, %ntid.x;
	mad.lo.s32 	%r1, %r214, %r215, %r213;
	setp.ge.u32 	%p1, %r1, %r212;
	@%p1 bra 	$L__BB0_55;
	cvta.to.global.u64 	%rd17, %rd15;
	// begin inline asm
	mov.u64 	%rd16, %clock64;
	// end inline asm
	cvt.u64.u32 	%rd1, %r1;
	mul.wide.u32 	%rd18, %r1, 48;
	add.s64 	%rd2, %rd17, %rd18;
	cvt.u32.u64 	%r216, %rd16;
	xor.b32  	%r217, %r216, -1429050551;
	mul.lo.s32 	%r218, %r217, 1099087573;
	{ .reg .b32 tmp; mov.b64 {tmp, %r219}, %rd16; }
	xor.b32  	%r220, %r219, -136515619;
	mul.lo.s32 	%r221, %r220, -1703105765;
	add.s32 	%r222, %r218, %r221;
	add.s32 	%r471, %r222, 6615241;
	add.s32 	%r385, %r218, 123456789;
	st.global.v2.u32 	[%rd2], {%r471, %r385};
	xor.b32  	%r384, %r218, 362436069;
	add.s32 	%r383, %r221, 521288629;
	st.global.v2.u32 	[%rd2+8], {%r384, %r383};
	xor.b32  	%r382, %r221, 88675123;
	add.s32 	%r381, %r218, 5783321;
	st.global.v2.u32 	[%rd2+16], {%r382, %r381};
	setp.eq.s32 	%p2, %r1, 0;
	@%p2 bra 	$L__BB0_43;
	mov.b32 	%r367, 0;
	mov.u64 	%rd32, %rd1;
$L__BB0_3:
	and.b64  	%rd4, %rd32, 3;
	setp.eq.s64 	%p3, %rd4, 0;
	@%p3 bra 	$L__BB0_42;
	mul.wide.u32 	%rd19, %r367, 3200;
	mov.u64 	%rd20, precalc_xorwow_matrix;
	add.s64 	%rd5, %rd20, %rd19;
	cvt.u32.u64 	%r14, %rd4;
	mov.b32 	%r368, 0;
$L__BB0_5:
	mov.b32 	%r381, 0;
	mov.u32 	%r382, %r381;
	mov.u32 	%r383, %r381;
	mov.u32 	%r384, %r381;
	mov.u32 	%r385, %r381;
	mov.u32 	%r374, %r381;
$L__BB0_6:
	mul.wide.u32 	%rd21, %r374, 4;
	add.s64 	%rd22, %rd2, %rd21;
	ld.global.u32 	%r22, [%rd22+4];
	shl.b32 	%r23, %r374, 5;
	mov.b32 	%r380, 0;
$L__BB0_7:
	.pragma "nounroll";
	shr.u32 	%r227, %r22, %r380;
	and.b32  	%r228, %r227, 1;
	setp.eq.b32 	%p4, %r228, 1;
	not.pred 	%p5, %p4;
	add.s32 	%r229, %r23, %r380;
	mul.lo.s32 	%r230, %r229, 5;
	mul.wide.u32 	%rd23, %r230, 4;
	add.s64 	%rd6, %rd5, %rd23;
	@%p5 bra 	$L__BB0_9;
	ld.global.u32 	%r231, [%rd6];
	xor.b32  	%r385, %r385, %r231;
	ld.global.u32 	%r232, [%rd6+4];
	xor.b32  	%r384, %r384, %r232;
	ld.global.u32 	%r233, [%rd6+8];
	xor.b32  	%r383, %r383, %r233;
	ld.global.u32 	%r234, [%rd6+12];
	xor.b32  	%r382, %r382, %r234;
	ld.global.u32 	%r235, [%rd6+16];
	xor.b32  	%r381, %r381, %r235;
$L__BB0_9:
	and.b32  	%r237, %r227, 2;
	setp.eq.s32 	%p6, %r237, 0;
	@%p6 bra 	$L__BB0_11;
	ld.global.u32 	%r238, [%rd6+20];
	xor.b32  	%r385, %r385, %r238;
	ld.global.u32 	%r239, [%rd6+24];
	xor.b32  	%r384, %r384, %r239;
	ld.global.u32 	%r240, [%rd6+28];
	xor.b32  	%r383, %r383, %r240;
	ld.global.u32 	%r241, [%rd6+32];
	xor.b32  	%r382, %r382, %r241;
	ld.global.u32 	%r242, [%rd6+36];
	xor.b32  	%r381, %r381, %r242;
$L__BB0_11:
	and.b32  	%r244, %r227, 4;
	setp.eq.s32 	%p7, %r244, 0;
	@%p7 bra 	$L__BB0_13;
	ld.global.u32 	%r245, [%rd6+40];
	xor.b32  	%r385, %r385, %r245;
	ld.global.u32 	%r246, [%rd6+44];
	xor.b32  	%r384, %r384, %r246;
	ld.global.u32 	%r247, [%rd6+48];
	xor.b32  	%r383, %r383, %r247;
	ld.global.u32 	%r248, [%rd6+52];
	xor.b32  	%r382, %r382, %r248;
	ld.global.u32 	%r249, [%rd6+56];
	xor.b32  	%r381, %r381, %r249;
$L__BB0_13:
	and.b32  	%r251, %r227, 8;
	setp.eq.s32 	%p8, %r251, 0;
	@%p8 bra 	$L__BB0_15;
	ld.global.u32 	%r252, [%rd6+60];
	xor.b32  	%r385, %r385, %r252;
	ld.global.u32 	%r253, [%rd6+64];
	xor.b32  	%r384, %r384, %r253;
	ld.global.u32 	%r254, [%rd6+68];
	xor.b32  	%r383, %r383, %r254;
	ld.global.u32 	%r255, [%rd6+72];
	xor.b32  	%r382, %r382, %r255;
	ld.global.u32 	%r256, [%rd6+76];
	xor.b32  	%r381, %r381, %r256;
$L__BB0_15:
	and.b32  	%r258, %r227, 16;
	setp.eq.s32 	%p9, %r258, 0;
	@%p9 bra 	$L__BB0_17;
	ld.global.u32 	%r259, [%rd6+80];
	xor.b32  	%r385, %r385, %r259;
	ld.global.u32 	%r260, [%rd6+84];
	xor.b32  	%r384, %r384, %r260;
	ld.global.u32 	%r261, [%rd6+88];
	xor.b32  	%r383, %r383, %r261;
	ld.global.u32 	%r262, [%rd6+92];
	xor.b32  	%r382, %r382, %r262;
	ld.global.u32 	%r263, [%rd6+96];
	xor.b32  	%r381, %r381, %r263;
$L__BB0_17:
	and.b32  	%r265, %r227, 32;
	setp.eq.s32 	%p10, %r265, 0;
	@%p10 bra 	$L__BB0_19;
	ld.global.u32 	%r266, [%rd6+100];
	xor.b32  	%r385, %r385, %r266;
	ld.global.u32 	%r267, [%rd6+104];
	xor.b32  	%r384, %r384, %r267;
	ld.global.u32 	%r268, [%rd6+108];
	xor.b32  	%r383, %r383, %r268;
	ld.global.u32 	%r269, [%rd6+112];
	xor.b32  	%r382, %r382, %r269;
	ld.global.u32 	%r270, [%rd6+116];
	xor.b32  	%r381, %r381, %r270;
$L__BB0_19:
	and.b32  	%r272, %r227, 64;
	setp.eq.s32 	%p11, %r272, 0;
	@%p11 bra 	$L__BB0_21;
	ld.global.u32 	%r273, [%rd6+120];
	xor.b32  	%r385, %r385, %r273;
	ld.global.u32 	%r274, [%rd6+124];
	xor.b32  	%r384, %r384, %r274;
	ld.global.u32 	%r275, [%rd6+128];
	xor.b32  	%r383, %r383, %r275;
	ld.global.u32 	%r276, [%rd6+132];
	xor.b32  	%r382, %r382, %r276;
	ld.global.u32 	%r277, [%rd6+136];
	xor.b32  	%r381, %r381, %r277;
$L__BB0_21:
	and.b32  	%r279, %r227, 128;
	setp.eq.s32 	%p12, %r279, 0;
	@%p12 bra 	$L__BB0_23;
	ld.global.u32 	%r280, [%rd6+140];
	xor.b32  	%r385, %r385, %r280;
	ld.global.u32 	%r281, [%rd6+144];
	xor.b32  	%r384, %r384, %r281;
	ld.global.u32 	%r282, [%rd6+148];
	xor.b32  	%r383, %r383, %r282;
	ld.global.u32 	%r283, [%rd6+152];
	xor.b32  	%r382, %r382, %r283;
	ld.global.u32 	%r284, [%rd6+156];
	xor.b32  	%r381, %r381, %r284;
$L__BB0_23:
	and.b32  	%r286, %r227, 256;
	setp.eq.s32 	%p13, %r286, 0;
	@%p13 bra 	$L__BB0_25;
	ld.global.u32 	%r287, [%rd6+160];
	xor.b32  	%r385, %r385, %r287;
	ld.global.u32 	%r288, [%rd6+164];
	xor.b32  	%r384, %r384, %r288;
	ld.global.u32 	%r289, [%rd6+168];
	xor.b32  	%r383, %r383, %r289;
	ld.global.u32 	%r290, [%rd6+172];
	xor.b32  	%r382, %r382, %r290;
	ld.global.u32 	%r291, [%rd6+176];
	xor.b32  	%r381, %r381, %r291;
$L__BB0_25:
	and.b32  	%r293, %r227, 512;
	setp.eq.s32 	%p14, %r293, 0;
	@%p14 bra 	$L__BB0_27;
	ld.global.u32 	%r294, [%rd6+180];
	xor.b32  	%r385, %r385, %r294;
	ld.global.u32 	%r295, [%rd6+184];
	xor.b32  	%r384, %r384, %r295;
	ld.global.u32 	%r296, [%rd6+188];
	xor.b32  	%r383, %r383, %r296;
	ld.global.u32 	%r297, [%rd6+192];
	xor.b32  	%r382, %r382, %r297;
	ld.global.u32 	%r298, [%rd6+196];
	xor.b32  	%r381, %r381, %r298;
$L__BB0_27:
	and.b32  	%r300, %r227, 1024;
	setp.eq.s32 	%p15, %r300, 0;
	@%p15 bra 	$L__BB0_29;
	ld.global.u32 	%r301, [%rd6+200];
	xor.b32  	%r385, %r385, %r301;
	ld.global.u32 	%r302, [%rd6+204];
	xor.b32  	%r384, %r384, %r302;
	ld.global.u32 	%r303, [%rd6+208];
	xor.b32  	%r383, %r383, %r303;
	ld.global.u32 	%r304, [%rd6+212];
	xor.b32  	%r382, %r382, %r304;
	ld.global.u32 	%r305, [%rd6+216];
	xor.b32  	%r381, %r381, %r305;
$L__BB0_29:
	and.b32  	%r307, %r227, 2048;
	setp.eq.s32 	%p16, %r307, 0;
	@%p16 bra 	$L__BB0_31;
	ld.global.u32 	%r308, [%rd6+220];
	xor.b32  	%r385, %r385, %r308;
	ld.global.u32 	%r309, [%rd6+224];
	xor.b32  	%r384, %r384, %r309;
	ld.global.u32 	%r310, [%rd6+228];
	xor.b32  	%r383, %r383, %r310;
	ld.global.u32 	%r311, [%rd6+232];
	xor.b32  	%r382, %r382, %r311;
	ld.global.u32 	%r312, [%rd6+236];
	xor.b32  	%r381, %r381, %r312;
$L__BB0_31:
	and.b32  	%r314, %r227, 4096;
	setp.eq.s32 	%p17, %r314, 0;
	@%p17 bra 	$L__BB0_33;
	ld.global.u32 	%r315, [%rd6+240];
	xor.b32  	%r385, %r385, %r315;
	ld.global.u32 	%r316, [%rd6+244];
	xor.b32  	%r384, %r384, %r316;
	ld.global.u32 	%r317, [%rd6+248];
	xor.b32  	%r383, %r383, %r317;
	ld.global.u32 	%r318, [%rd6+252];
	xor.b32  	%r382, %r382, %r318;
	ld.global.u32 	%r319, [%rd6+256];
	xor.b32  	%r381, %r381, %r319;
$L__BB0_33:
	and.b32  	%r321, %r227, 8192;
	setp.eq.s32 	%p18, %r321, 0;
	@%p18 bra 	$L__BB0_35;
	ld.global.u32 	%r322, [%rd6+260];
	xor.b32  	%r385, %r385, %r322;
	ld.global.u32 	%r323, [%rd6+264];
	xor.b32  	%r384, %r384, %r323;
	ld.global.u32 	%r324, [%rd6+268];
	xor.b32  	%r383, %r383, %r324;
	ld.global.u32 	%r325, [%rd6+272];
	xor.b32  	%r382, %r382, %r325;
	ld.global.u32 	%r326, [%rd6+276];
	xor.b32  	%r381, %r381, %r326;
$L__BB0_35:
	and.b32  	%r328, %r227, 16384;
	setp.eq.s32 	%p19, %r328, 0;
	@%p19 bra 	$L__BB0_37;
	ld.global.u32 	%r329, [%rd6+280];
	xor.b32  	%r385, %r385, %r329;
	ld.global.u32 	%r330, [%rd6+284];
	xor.b32  	%r384, %r384, %r330;
	ld.global.u32 	%r331, [%rd6+288];
	xor.b32  	%r383, %r383, %r331;
	ld.global.u32 	%r332, [%rd6+292];
	xor.b32  	%r382, %r382, %r332;
	ld.global.u32 	%r333, [%rd6+296];
	xor.b32  	%r381, %r381, %r333;
$L__BB0_37:
	and.b32  	%r335, %r227, 32768;
	setp.eq.s32 	%p20, %r335, 0;
	@%p20 bra 	$L__BB0_39;
	ld.global.u32 	%r336, [%rd6+300];
	xor.b32  	%r385, %r385, %r336;
	ld.global.u32 	%r337, [%rd6+304];
	xor.b32  	%r384, %r384, %r337;
	ld.global.u32 	%r338, [%rd6+308];
	xor.b32  	%r383, %r383, %r338;
	ld.global.u32 	%r339, [%rd6+312];
	xor.b32  	%r382, %r382, %r339;
	ld.global.u32 	%r340, [%rd6+316];
	xor.b32  	%r381, %r381, %r340;
$L__BB0_39:
	add.s32 	%r380, %r380, 16;
	setp.ne.s32 	%p21, %r380, 32;
	@%p21 bra 	$L__BB0_7;
	mad.lo.s32 	%r341, %r374, -31, %r23;
	add.s32 	%r374, %r341, 1;
	setp.ne.s32 	%p22, %r374, 5;
	@%p22 bra 	$L__BB0_6;
	st.global.u32 	[%rd2+4], %r385;
	st.global.u32 	[%rd2+8], %r384;
	st.global.u32 	[%rd2+12], %r383;
	st.global.u32 	[%rd2+16], %r382;
	st.global.u32 	[%rd2+20], %r381;
	add.s32 	%r368, %r368, 1;
	setp.lt.u32 	%p23, %r368, %r14;
	@%p23 bra 	$L__BB0_5;
$L__BB0_42:
	shr.u64 	%rd7, %rd32, 2;
	add.s32 	%r367, %r367, 1;
	setp.gt.u64 	%p24, %rd32, 3;
	mov.u64 	%rd32, %rd7;
	@%p24 bra 	$L__BB0_3;
$L__BB0_43:
	mov.b32 	%r342, 0;
	st.global.v2.u32 	[%rd2+24], {%r342, %r342};
	st.global.u32 	[%rd2+32], %r342;
	mov.b64 	%rd24, 0;
	st.global.u64 	[%rd2+40], %rd24;
$L__BB0_44:
	mov.u32 	%r209, %r385;
	mov.u32 	%r385, %r384;
	mov.u32 	%r384, %r383;
	mov.u32 	%r383, %r382;
	mov.u32 	%r382, %r381;
	shr.u32 	%r343, %r209, 2;
	xor.b32  	%r344, %r343, %r209;
	shl.b32 	%r345, %r382, 4;
	shl.b32 	%r346, %r344, 1;
	xor.b32  	%r347, %r346, %r345;
	xor.b32  	%r348, %r347, %r344;
	xor.b32  	%r381, %r348, %r382;
	add.s32 	%r471, %r471, 362437;
	add.s32 	%r349, %r381, %r471;
	mul.hi.u32 	%r350, %r349, 316718691;
	sub.s32 	%r351, %r349, %r350;
	shr.u32 	%r352, %r351, 1;
	add.s32 	%r353, %r352, %r350;
	shr.u32 	%r354, %r353, 29;
	mul.lo.s32 	%r355, %r354, 1000000007;
	sub.s32 	%r356, %r349, %r355;
	cvt.u64.u32 	%rd8, %r356;
	setp.lt.u32 	%p25, %r356, 2;
	@%p25 bra 	$L__BB0_44;
	cvt.u32.u64 	%r357, %rd8;
	setp.eq.s32 	%p26, %r357, 2;
	@%p26 bra 	$L__BB0_54;
	and.b64  	%rd25, %rd8, 1;
	setp.eq.b64 	%p27, %rd25, 1;
	not.pred 	%p28, %p27;
	@%p28 bra 	$L__BB0_44;
	setp.lt.u32 	%p29, %r357, 9;
	@%p29 bra 	$L__BB0_54;
	mov.b64 	%rd33, 3;
	bra.uni 	$L__BB0_50;
$L__BB0_49:
	add.s64 	%rd33, %rd33, 2;
	mul.lo.s64 	%rd28, %rd33, %rd33;
	setp.gt.u64 	%p32, %rd28, %rd8;
	@%p32 bra 	$L__BB0_54;
$L__BB0_50:
	and.b64  	%rd27, %rd33, -4294967296;
	setp.ne.s64 	%p30, %rd27, 0;
	@%p30 bra 	$L__BB0_52;
	cvt.u32.u64 	%r359, %rd33;
	rem.u32 	%r361, %r357, %r359;
	cvt.u64.u32 	%rd34, %r361;
	bra.uni 	$L__BB0_53;
$L__BB0_52:
	rem.u64 	%rd34, %rd8, %rd33;
$L__BB0_53:
	setp.eq.s64 	%p31, %rd34, 0;
	@%p31 bra 	$L__BB0_44;
	bra.uni 	$L__BB0_49;
$L__BB0_54:
	st.global.v2.u32 	[%rd2+8], {%r384, %r383};
	st.global.v2.u32 	[%rd2+16], {%r382, %r381};
	st.global.v2.u32 	[%rd2], {%r471, %r385};
	cvta.to.global.u64 	%rd29, %rd14;
	shl.b64 	%rd30, %rd1, 3;
	add.s64 	%rd31, %rd29, %rd30;
	st.global.u64 	[%rd31], %rd8;
$L__BB0_55:
	ret;

}
	// .globl	_Z14addLargePrimesPyj
.visible .entry _Z14addLargePrimesPyj(
	.param .u64 .ptr .align 1 _Z14addLargePrimesPyj_param_0,
	.param .u32 _Z14addLargePrimesPyj_param_1
)
{
	.reg .pred 	%p<6>;
	.reg .b32 	%r<14>;
	.reg .b64 	%rd<12>;
	// demoted variable
	.shared .align 8 .b8 _ZZ14addLargePrimesPyjE12sharedPrimes[2048];
	ld.param.u64 	%rd2, [_Z14addLargePrimesPyj_param_0];
	ld.param.u32 	%r8, [_Z14addLargePrimesPyj_param_1];
	cvta.to.global.u64 	%rd1, %rd2;
	mov.u32 	%r1, %tid.x;
	mov.u32 	%r2, %ctaid.x;
	mov.u32 	%r13, %ntid.x;
	mad.lo.s32 	%r4, %r2, %r13, %r1;
	setp.ge.u32 	%p1, %r4, %r8;
	shl.b32 	%r9, %r1, 3;
	mov.u32 	%r10, _ZZ14addLargePrimesPyjE12sharedPrimes;
	add.s32 	%r5, %r10, %r9;
	@%p1 bra 	$L__BB1_2;
	mul.wide.u32 	%rd3, %r4, 8;
	add.s64 	%rd4, %rd1, %rd3;
	ld.global.u64 	%rd5, [%rd4];
	st.shared.u64 	[%r5], %rd5;
$L__BB1_2:
	bar.sync 	0;
	setp.lt.u32 	%p2, %r13, 2;
	@%p2 bra 	$L__BB1_6;
$L__BB1_3:
	shr.u32 	%r7, %r13, 1;
	setp.ge.u32 	%p3, %r1, %r7;
	@%p3 bra 	$L__BB1_5;
	shl.b32 	%r11, %r7, 3;
	add.s32 	%r12, %r5, %r11;
	ld.shared.u64 	%rd6, [%r12];
	ld.shared.u64 	%rd7, [%r5];
	add.s64 	%rd8, %rd7, %rd6;
	st.shared.u64 	[%r5], %rd8;
$L__BB1_5:
	bar.sync 	0;
	setp.gt.u32 	%p4, %r13, 3;
	mov.u32 	%r13, %r7;
	@%p4 bra 	$L__BB1_3;
$L__BB1_6:
	setp.ne.s32 	%p5, %r1, 0;
	@%p5 bra 	$L__BB1_8;
	ld.shared.u64 	%rd9, [_ZZ14addLargePrimesPyjE12sharedPrimes];
	mul.wide.u32 	%rd10, %r2, 8;
	add.s64 	%rd11, %rd1, %rd10;
	st.global.u64 	[%rd11], %rd9;
$L__BB1_8:
	ret;

}


// ===== COMPILED SASS (sm_100) =====

	.target	sm_100

	.elftype	@"ET_EXEC"


//--------------------- .note.nv.tkinfo           --------------------------
	.section	.note.nv.tkinfo,"",@"SHT_NOTE"
	.sectionflags	@"SHF_NOTE_NV_TKINFO"
	.tkinfo
        /*0018*/ 	.word	0x00000002
        /*0030*/ 	.string	""
        /*0030*/ 	.string	"ptxas"
        /*0030*/ 	.string	"Cuda compilation tools, release 13.0, V13.0.88"
        /*0030*/ 	.string	"Build cuda_13.0.r13.0/compiler.36424714_0"
        /*0030*/ 	.string	"-arch sm_100 -m 64 "



//--------------------- .note.nv.cuinfo           --------------------------
	.section	.note.nv.cuinfo,"",@"SHT_NOTE"
	.sectionflags	@"SHF_NOTE_NV_CUINFO"
        /*0018*/ 	.short	0x0002
        /*001a*/ 	.short	0x0064
        /*001c*/ 	.short	0x0082
	.zero		2


//--------------------- .nv.info                  --------------------------
	.section	.nv.info,"",@"SHT_CUDA_INFO"
	.align	4


	//----- nvinfo : EIATTR_REGCOUNT
	.align		4
        /*0000*/ 	.byte	0x04, 0x2f
        /*0002*/ 	.short	(.L_10 - .L_9)
	.align		4
.L_9:
        /*0004*/ 	.word	index@(_Z14generatePrimesPyjP17curandStateXORWOW)
        /*0008*/ 	.word	0x0000001f


	//----- nvinfo : EIATTR_FRAME_SIZE
	.align		4
.L_10:
        /*000c*/ 	.byte	0x04, 0x11
        /*000e*/ 	.short	(.L_12 - .L_11)
	.align		4
.L_11:
        /*0010*/ 	.word	index@($__internal_0_$__cuda_sm20_rem_u64)
        /*0014*/ 	.word	0x00000000


	//----- nvinfo : EIATTR_FRAME_SIZE
	.align		4
.L_12:
        /*0018*/ 	.byte	0x04, 0x11
        /*001a*/ 	.short	(.L_14 - .L_13)
	.align		4
.L_13:
        /*001c*/ 	.word	index@(_Z14generatePrimesPyjP17curandStateXORWOW)
        /*0020*/ 	.word	0x00000000


	//----- nvinfo : EIATTR_REGCOUNT
	.align		4
.L_14:
        /*0024*/ 	.byte	0x04, 0x2f
        /*0026*/ 	.short	(.L_16 - .L_15)
	.align		4
.L_15:
        /*0028*/ 	.word	index@(_Z14addLargePrimesPyj)
        /*002c*/ 	.word	0x0000000d


	//----- nvinfo : EIATTR_FRAME_SIZE
	.align		4
.L_16:
        /*0030*/ 	.byte	0x04, 0x11
        /*0032*/ 	.short	(.L_18 - .L_17)
	.align		4
.L_17:
        /*0034*/ 	.word	index@(_Z14addLargePrimesPyj)
        /*0038*/ 	.word	0x00000000


	//----- nvinfo : EIATTR_MIN_STACK_SIZE
	.align		4
.L_18:
        /*003c*/ 	.byte	0x04, 0x12
        /*003e*/ 	.short	(.L_20 - .L_19)
	.align		4
.L_19:
        /*0040*/ 	.word	index@(_Z14addLargePrimesPyj)
        /*0044*/ 	.word	0x00000000


	//----- nvinfo : EIATTR_MIN_STACK_SIZE
	.align		4
.L_20:
        /*0048*/ 	.byte	0x04, 0x12
        /*004a*/ 	.short	(.L_22 - .L_21)
	.align		4
.L_21:
        /*004c*/ 	.word	index@(_Z14generatePrimesPyjP17curandStateXORWOW)
        /*0050*/ 	.word	0x00000000
.L_22:


//--------------------- .nv.compat                --------------------------
	.section	.nv.compat,"",@"SHT_CUDA_COMPAT_INFO"
	.align	4
        /*0000*/ 	.byte	0x02, 0x09, 0x00, 0x00, 0x02, 0x02, 0x01, 0x00, 0x02, 0x05, 0x05, 0x00, 0x03, 0x07, 0x01, 0x01
        /*0010*/ 	.byte	0x02, 0x03, 0x00, 0x00, 0x02, 0x06, 0x01, 0x00, 0x04, 0x0b, 0x08, 0x00, 0x09, 0x00, 0x00, 0x00
        /*0020*/ 	.byte	0x00, 0x00, 0x00, 0x00


//--------------------- .nv.info._Z14addLargePrimesPyj --------------------------
	.section	.nv.info._Z14addLargePrimesPyj,"",@"SHT_CUDA_INFO"
	.sectionflags	@""
	.align	4


	//----- nvinfo : EIATTR_CUDA_API_VERSION
	.align		4
        /*0000*/ 	.byte	0x04, 0x37
        /*0002*/ 	.short	(.L_24 - .L_23)
.L_23:
        /*0004*/ 	.word	0x00000082


	//----- nvinfo : EIATTR_KPARAM_INFO
	.align		4
.L_24:
        /*0008*/ 	.byte	0x04, 0x17
        /*000a*/ 	.short	(.L_26 - .L_25)
.L_25:
        /*000c*/ 	.word	0x00000000
        /*0010*/ 	.short	0x0001
        /*0012*/ 	.short	0x0008
        /*0014*/ 	.byte	0x00, 0xf0, 0x11, 0x00


	//----- nvinfo : EIATTR_KPARAM_INFO
	.align		4
.L_26:
        /*0018*/ 	.byte	0x04, 0x17
        /*001a*/ 	.short	(.L_28 - .L_27)
.L_27:
        /*001c*/ 	.word	0x00000000
        /*0020*/ 	.short	0x0000
        /*0022*/ 	.short	0x0000
        /*0024*/ 	.byte	0x00, 0xf5, 0x21, 0x00


	//----- nvinfo : EIATTR_SPARSE_MMA_MASK
	.align		4
.L_28:
        /*0028*/ 	.byte	0x03, 0x50
        /*002a*/ 	.short	0x0000


	//----- nvinfo : EIATTR_MAXREG_COUNT
	.align		4
        /*002c*/ 	.byte	0x03, 0x1b
        /*002e*/ 	.short	0x00ff


	//----- nvinfo : EIATTR_NUM_BARRIERS
	.align		4
        /*0030*/ 	.byte	0x02, 0x4c
        /*0032*/ 	.byte	0x01
	.zero		1


	//----- nvinfo : EIATTR_MERCURY_ISA_VERSION
	.align		4
        /*0034*/ 	.byte	0x03, 0x5f
        /*0036*/ 	.short	0x0101


	//----- nvinfo : EIATTR_VRC_CTA_INIT_COUNT
	.align		4
        /*0038*/ 	.byte	0x02, 0x4a
	.zero		1
	.zero		1


	//----- nvinfo : EIATTR_EXIT_INSTR_OFFSETS
	.align		4
        /*003c*/ 	.byte	0x04, 0x1c
        /*003e*/ 	.short	(.L_30 - .L_29)


	//   ....[0]....
.L_29:
        /*0040*/ 	.word	0x00000210


	//   ....[1]....
        /*0044*/ 	.word	0x00000290


	//----- nvinfo : EIATTR_CBANK_PARAM_SIZE
	.align		4
.L_30:
        /*0048*/ 	.byte	0x03, 0x19
        /*004a*/ 	.short	0x000c


	//----- nvinfo : EIATTR_PARAM_CBANK
	.align		4
        /*004c*/ 	.byte	0x04, 0x0a
        /*004e*/ 	.short	(.L_32 - .L_31)
	.align		4
.L_31:
        /*0050*/ 	.word	index@(.nv.constant0._Z14addLargePrimesPyj)
        /*0054*/ 	.short	0x0380
        /*0056*/ 	.short	0x000c


	//----- nvinfo : EIATTR_SW_WAR
	.align		4
.L_32:
        /*0058*/ 	.byte	0x04, 0x36
        /*005a*/ 	.short	(.L_34 - .L_33)
.L_33:
        /*005c*/ 	.word	0x00000008
.L_34:


//--------------------- .nv.info._Z14generatePrimesPyjP17curandStateXORWOW --------------------------
	.section	.nv.info._Z14generatePrimesPyjP17curandStateXORWOW,"",@"SHT_CUDA_INFO"
	.sectionflags	@""
	.align	4


	//----- nvinfo : EIATTR_CUDA_API_VERSION
	.align		4
        /*0000*/ 	.byte	0x04, 0x37
        /*0002*/ 	.short	(.L_36 - .L_35)
.L_35:
        /*0004*/ 	.word	0x00000082


	//----- nvinfo : EIATTR_KPARAM_INFO
	.align		4
.L_36:
        /*0008*/ 	.byte	0x04, 0x17
        /*000a*/ 	.short	(.L_38 - .L_37)
.L_37:
        /*000c*/ 	.word	0x00000000
        /*0010*/ 	.short	0x0002
        /*0012*/ 	.short	0x0010
        /*0014*/ 	.byte	0x00, 0xf5, 0x21, 0x00


	//----- nvinfo : EIATTR_KPARAM_INFO
	.align		4
.L_38:
        /*0018*/ 	.byte	0x04, 0x17
        /*001a*/ 	.short	(.L_40 - .L_39)
.L_39:
        /*001c*/ 	.word	0x00000000
        /*0020*/ 	.short	0x0001
        /*0022*/ 	.short	0x0008
        /*0024*/ 	.byte	0x00, 0xf0, 0x11, 0x00


	//----- nvinfo : EIATTR_KPARAM_INFO
	.align		4
.L_40:
        /*0028*/ 	.byte	0x04, 0x17
        /*002a*/ 	.short	(.L_42 - .L_41)
.L_41:
        /*002c*/ 	.word	0x00000000
        /*0030*/ 	.short	0x0000
        /*0032*/ 	.short	0x0000
        /*0034*/ 	.byte	0x00, 0xf5, 0x21, 0x00


	//----- nvinfo : EIATTR_SPARSE_MMA_MASK
	.align		4
.L_42:
        /*0038*/ 	.byte	0x03, 0x50
        /*003a*/ 	.short	0x0000


	//----- nvinfo : EIATTR_MAXREG_COUNT
	.align		4
        /*003c*/ 	.byte	0x03, 0x1b
        /*003e*/ 	.short	0x00ff


	//----- nvinfo : EIATTR_MERCURY_ISA_VERSION
	.align		4
        /*0040*/ 	.byte	0x03, 0x5f
        /*0042*/ 	.short	0x0101


	//----- nvinfo : EIATTR_VRC_CTA_INIT_COUNT
	.align		4
        /*0044*/ 	.byte	0x02, 0x4a
	.zero		1
	.zero		1


	//----- nvinfo : EIATTR_EXIT_INSTR_OFFSETS
	.align		4
        /*0048*/ 	.byte	0x04, 0x1c
        /*004a*/ 	.short	(.L_44 - .L_43)


	//   ....[0]....
.L_43:
        /*004c*/ 	.word	0x00000070


	//   ....[1]....
        /*0050*/ 	.word	0x000014e0


	//----- nvinfo : EIATTR_CRS_STACK_SIZE
	.align		4
.L_44:
        /*0054*/ 	.byte	0x04, 0x1e
        /*0056*/ 	.short	(.L_46 - .L_45)
.L_45:
        /*0058*/ 	.word	0x00000000


	//----- nvinfo : EIATTR_CBANK_PARAM_SIZE
	.align		4
.L_46:
        /*005c*/ 	.byte	0x03, 0x19
        /*005e*/ 	.short	0x0018


	//----- nvinfo : EIATTR_PARAM_CBANK
	.align		4
        /*0060*/ 	.byte	0x04, 0x0a
        /*0062*/ 	.short	(.L_48 - .L_47)
	.align		4
.L_47:
        /*0064*/ 	.word	index@(.nv.constant0._Z14generatePrimesPyjP17curandStateXORWOW)
        /*0068*/ 	.short	0x0380
        /*006a*/ 	.short	0x0018


	//----- nvinfo : EIATTR_SW_WAR
	.align		4
.L_48:
        /*006c*/ 	.byte	0x04, 0x36
        /*006e*/ 	.short	(.L_50 - .L_49)
.L_49:
        /*0070*/ 	.word	0x00000008
.L_50:


//--------------------- .nv.callgraph             --------------------------
	.section	.nv.callgraph,"",@"SHT_CUDA_CALLGRAPH"
	.align	4
	.sectionentsize	8
	.align		4
        /*0000*/ 	.word	0x00000000
	.align		4
        /*0004*/ 	.word	0xffffffff
	.align		4
        /*0008*/ 	.word	0x00000000
	.align		4
        /*000c*/ 	.word	0xfffffffe
	.align		4
        /*0010*/ 	.word	0x00000000
	.align		4
        /*0014*/ 	.word	0xfffffffd
	.align		4
        /*0018*/ 	.word	0x00000000
	.align		4
        /*001c*/ 	.word	0xfffffffc


//--------------------- .nv.constant4             --------------------------
	.section	.nv.constant4,"a",@progbits
	.align	8
	.align		8
.nv.constant4:
        /*0000*/ 	.dword	precalc_xorwow_matrix
	.align		8
        /*0008*/ 	.dword	precalc_xorwow_offset_matrix
	.align		8
        /*0010*/ 	.dword	mrg32k3aM1
	.align		8
        /*0018*/ 	.dword	mrg32k3aM2
	.align		8
        /*0020*/ 	.dword	mrg32k3aM1SubSeq
	.align		8
        /*0028*/ 	.dword	mrg32k3aM2SubSeq
	.align		8
        /*0030*/ 	.dword	mrg32k3aM1Seq
	.align		8
        /*0038*/ 	.dword	mrg32k3aM2Seq


//--------------------- .nv.constant3             --------------------------
	.section	.nv.constant3,"a",@progbits
	.align	8
.nv.constant3:
	.type		__cr_lgamma_table,@object
	.size		__cr_lgamma_table,(.L_8 - __cr_lgamma_table)
__cr_lgamma_table:
        /*0000*/ 	.byte	0x00, 0x00, 0x00, 0x00, 0x00, 0x00, 0x00, 0x00, 0x00, 0x00, 0x00, 0x00, 0x00, 0x00, 0x00, 0x00
        /*0010*/ 	.byte	0xef, 0x39, 0xfa, 0xfe, 0x42, 0x2e, 0xe6, 0x3f, 0x02, 0x20, 0x2a, 0xfa, 0x0b, 0xab, 0xfc, 0x3f
        /*0020*/ 	.byte	0xf9, 0x2c, 0x92, 0x7c, 0xa7, 0x6c, 0x09, 0x40, 0xc9, 0x79, 0x44, 0x3c, 0x64, 0x26, 0x13, 0x40
        /*0030*/ 	.byte	0xca, 0x01, 0xcf, 0x3a, 0x27, 0x51, 0x1a, 0x40, 0x30, 0xcc, 0x2d, 0xf3, 0xe1, 0x0c, 0x21, 0x40
        /*0040*/ 	.byte	0x0d, 0xb7, 0xfc, 0x82, 0x8e, 0x35, 0x25, 0x40
.L_8:


//--------------------- .text._Z14addLargePrimesPyj --------------------------
	.section	.text._Z14addLargePrimesPyj,"ax",@progbits
	.align	128
        .global         _Z14addLargePrimesPyj
        .type           _Z14addLargePrimesPyj,@function
        .size           _Z14addLargePrimesPyj,(.L_x_24 - _Z14addLargePrimesPyj)
        .other          _Z14addLargePrimesPyj,@"STO_CUDA_ENTRY STV_DEFAULT"
_Z14addLargePrimesPyj:
.text._Z14addLargePrimesPyj:
[----:B------:R-:W-:Y:S01]  /*0000*/  LDC R1, c[0x0][0x37c] ;  /* 0x0000df00ff017b82 */ /* 0x000fe20000000800 */
[----:B------:R-:W0:Y:S01]  /*0010*/  S2R R8, SR_TID.X ;  /* 0x0000000000087919 */ /* 0x000e220000002100 */
[----:B------:R-:W0:Y:S01]  /*0020*/  LDCU UR8, c[0x0][0x360] ;  /* 0x00006c00ff0877ac */ /* 0x000e220008000800 */
[----:B------:R-:W0:Y:S01]  /*0030*/  S2R R9, SR_CTAID.X ;  /* 0x0000000000097919 */ /* 0x000e220000002500 */
[----:B------:R-:W1:Y:S01]  /*0040*/  LDCU UR4, c[0x0][0x388] ;  /* 0x00007100ff0477ac */ /* 0x000e620008000800 */
[----:B------:R-:W2:Y:S01]  /*0050*/  LDCU.64 UR6, c[0x0][0x358] ;  /* 0x00006b00ff0677ac */ /* 0x000ea20008000a00 */
[----:B0-----:R-:W-:-:S05]  /*0060*/  IMAD R5, R9, UR8, R8 ;  /* 0x0000000809057c24 */ /* 0x001fca000f8e0208 */
[----:B-1----:R-:W-:-:S13]  /*0070*/  ISETP.GE.U32.AND P1, PT, R5, UR4, PT ;  /* 0x0000000405007c0c */ /* 0x002fda000bf26070 */
[----:B------:R-:W0:Y:S02]  /*0080*/  @!P1 LDC.64 R2, c[0x0][0x380] ;  /* 0x0000e000ff029b82 */ /* 0x000e240000000a00 */
[----:B0-----:R-:W-:-:S06]  /*0090*/  @!P1 IMAD.WIDE.U32 R2, R5, 0x8, R2 ;  /* 0x0000000805029825 */ /* 0x001fcc00078e0002 */
[----:B--2---:R-:W2:Y:S01]  /*00a0*/  @!P1 LDG.E.64 R2, desc[UR6][R2.64] ;  /* 0x0000000602029981 */ /* 0x004ea2000c1e1b00 */
[----:B------:R-:W0:Y:S01]  /*00b0*/  S2UR UR5, SR_CgaCtaId ;  /* 0x00000000000579c3 */ /* 0x000e220000008800 */
[----:B------:R-:W-:Y:S01]  /*00c0*/  IMAD.U32 R0, RZ, RZ, UR8 ;  /* 0x00000008ff007e24 */ /* 0x000fe2000f8e00ff */
[----:B------:R-:W-:Y:S01]  /*00d0*/  UMOV UR4, 0x400 ;  /* 0x0000040000047882 */ /* 0x000fe20000000000 */
[----:B------:R-:W-:-:S03]  /*00e0*/  ISETP.NE.AND P0, PT, R8, RZ, PT ;  /* 0x000000ff0800720c */ /* 0x000fc60003f05270 */
[----:B------:R-:W-:Y:S01]  /*00f0*/  ISETP.GE.U32.AND P2, PT, R0, 0x2, PT ;  /* 0x000000020000780c */ /* 0x000fe20003f46070 */
[----:B0-----:R-:W-:-:S06]  /*0100*/  ULEA UR4, UR5, UR4, 0x18 ;  /* 0x0000000405047291 */ /* 0x001fcc000f8ec0ff */
[----:B------:R-:W-:-:S05]  /*0110*/  LEA R7, R8, UR4, 0x3 ;  /* 0x0000000408077c11 */ /* 0x000fca000f8e18ff */
[----:B--2---:R0:W-:Y:S01]  /*0120*/  @!P1 STS.64 [R7], R2 ;  /* 0x0000000207009388 */ /* 0x0041e20000000a00 */
[----:B------:R-:W-:Y:S06]  /*0130*/  BAR.SYNC.DEFER_BLOCKING 0x0 ;  /* 0x0000000000007b1d */ /* 0x000fec0000010000 */
[----:B------:R-:W-:Y:S05]  /*0140*/  @!P2 BRA `(.L_x_0) ;  /* 0x000000000030a947 */ /* 0x000fea0003800000 */
.L_x_1:
[----:B------:R-:W-:-:S04]  /*0150*/  SHF.R.U32.HI R10, RZ, 0x1, R0 ;  /* 0x00000001ff0a7819 */ /* 0x000fc80000011600 */
[----:B------:R-:W-:-:S13]  /*0160*/  ISETP.GE.U32.AND P1, PT, R8, R10, PT ;  /* 0x0000000a0800720c */ /* 0x000fda0003f26070 */
[----:B------:R-:W-:Y:S01]  /*0170*/  @!P1 IMAD R6, R10, 0x8, R7 ;  /* 0x000000080a069824 */ /* 0x000fe200078e0207 */
[----:B------:R-:W-:Y:S04]  /*0180*/  @!P1 LDS.64 R4, [R7] ;  /* 0x0000000007049984 */ /* 0x000fe80000000a00 */
[----:B0-----:R-:W0:Y:S02]  /*0190*/  @!P1 LDS.64 R2, [R6] ;  /* 0x0000000006029984 */ /* 0x001e240000000a00 */
[----:B0-----:R-:W-:-:S05]  /*01a0*/  @!P1 IADD3 R2, P2, PT, R2, R4, RZ ;  /* 0x0000000402029210 */ /* 0x001fca0007f5e0ff */
[----:B------:R-:W-:-:S05]  /*01b0*/  @!P1 IMAD.X R3, R3, 0x1, R5, P2 ;  /* 0x0000000103039824 */ /* 0x000fca00010e0605 */
[----:B------:R1:W-:Y:S01]  /*01c0*/  @!P1 STS.64 [R7], R2 ;  /* 0x0000000207009388 */ /* 0x0003e20000000a00 */
[----:B------:R-:W-:Y:S01]  /*01d0*/  BAR.SYNC.DEFER_BLOCKING 0x0 ;  /* 0x0000000000007b1d */ /* 0x000fe20000010000 */
[----:B------:R-:W-:Y:S01]  /*01e0*/  ISETP.GT.U32.AND P1, PT, R0, 0x3, PT ;  /* 0x000000030000780c */ /* 0x000fe20003f24070 */
[----:B------:R-:W-:-:S12]  /*01f0*/  IMAD.MOV.U32 R0, RZ, RZ, R10 ;  /* 0x000000ffff007224 */ /* 0x000fd800078e000a */
[----:B-1----:R-:W-:Y:S05]  /*0200*/  @P1 BRA `(.L_x_1) ;  /* 0xfffffffc00d01947 */ /* 0x002fea000383ffff */
.L_x_0:
[----:B------:R-:W-:Y:S05]  /*0210*/  @P0 EXIT ;  /* 0x000000000000094d */ /* 0x000fea0003800000 */
[----:B------:R-:W1:Y:S01]  /*0220*/  S2UR UR5, SR_CgaCtaId ;  /* 0x00000000000579c3 */ /* 0x000e620000008800 */
[----:B------:R-:W-:-:S07]  /*0230*/  UMOV UR4, 0x400 ;  /* 0x0000040000047882 */ /* 0x000fce0000000000 */
[----:B------:R-:W2:Y:S01]  /*0240*/  LDC.64 R4, c[0x0][0x380] ;  /* 0x0000e000ff047b82 */ /* 0x000ea20000000a00 */
[----:B-1----:R-:W-:Y:S01]  /*0250*/  ULEA UR4, UR5, UR4, 0x18 ;  /* 0x0000000405047291 */ /* 0x002fe2000f8ec0ff */
[----:B--2---:R-:W-:-:S08]  /*0260*/  IMAD.WIDE.U32 R4, R9, 0x8, R4 ;  /* 0x0000000809047825 */ /* 0x004fd000078e0004 */
[----:B0-----:R-:W0:Y:S04]  /*0270*/  LDS.64 R2, [UR4] ;  /* 0x00000004ff027984 */ /* 0x001e280008000a00 */
[----:B0-----:R-:W-:Y:S01]  /*0280*/  STG.E.64 desc[UR6][R4.64], R2 ;  /* 0x0000000204007986 */ /* 0x001fe2000c101b06 */
[----:B------:R-:W-:Y:S05]  /*0290*/  EXIT ;  /* 0x000000000000794d */ /* 0x000fea0003800000 */
.L_x_2:
[----:B------:R-:W-:-:S00]  /*02a0*/  BRA `(.L_x_2) ;  /* 0xfffffffc00fc7947 */ /* 0x000fc0000383ffff */
[----:B------:R-:W-:-:S00]  /*02b0*/  NOP ;  /* 0x0000000000007918 */ /* 0x000fc00000000000 */
        /* <DEDUP_REMOVED lines=12> */
.L_x_24:


//--------------------- .text._Z14generatePrimesPyjP17curandStateXORWOW --------------------------
	.section	.text._Z14generatePrimesPyjP17curandStateXORWOW,"ax",@progbits
	.align	128
        .global         _Z14generatePrimesPyjP17curandStateXORWOW
        .type           _Z14generatePrimesPyjP17curandStateXORWOW,@function
        .size           _Z14generatePrimesPyjP17curandStateXORWOW,(.L_x_23 - _Z14generatePrimesPyjP17curandStateXORWOW)
        .other          _Z14generatePrimesPyjP17curandStateXORWOW,@"STO_CUDA_ENTRY STV_DEFAULT"
_Z14generatePrimesPyjP17curandStateXORWOW:
.text._Z14generatePrimesPyjP17curandStateXORWOW:
[----:B------:R-:W-:Y:S01]  /*0000*/  LDC R1, c[0x0][0x37c] ;  /* 0x0000df00ff017b82 */ /* 0x000fe20000000800 */
[----:B------:R-:W0:Y:S07]  /*0010*/  S2R R0, SR_TID.X ;  /* 0x0000000000007919 */ /* 0x000e2e0000002100 */
[----:B------:R-:W0:Y:S01]  /*0020*/  S2UR UR4, SR_CTAID.X ;  /* 0x00000000000479c3 */ /* 0x000e220000002500 */
[----:B------:R-:W1:Y:S07]  /*0030*/  LDCU UR5, c[0x0][0x388] ;  /* 0x00007100ff0577ac */ /* 0x000e6e0008000800 */
[----:B------:R-:W0:Y:S02]  /*0040*/  LDC R3, c[0x0][0x360] ;  /* 0x0000d800ff037b82 */ /* 0x000e240000000800 */
[----:B0-----:R-:W-:-:S05]  /*0050*/  IMAD R0, R3, UR4, R0 ;  /* 0x0000000403007c24 */ /* 0x001fca000f8e0200 */
[----:B-1----:R-:W-:-:S13]  /*0060*/  ISETP.GE.U32.AND P0, PT, R0, UR5, PT ;  /* 0x0000000500007c0c */ /* 0x002fda000bf06070 */
[----:B------:R-:W-:Y:S05]  /*0070*/  @P0 EXIT ;  /* 0x000000000000094d */ /* 0x000fea0003800000 */
[----:B------:R-:W0:Y:S01]  /*0080*/  LDCU.64 UR4, c[0x0][0x358] ;  /* 0x00006b00ff0477ac */ /* 0x000e220008000a00 */
[----:B------:R-:W-:Y:S01]  /*0090*/  CS2R R2, SR_CLOCKLO ;  /* 0x0000000000027805 */ /* 0x000fe20000015000 */
[----:B------:R-:W1:Y:S05]  /*00a0*/  LDC.64 R8, c[0x0][0x390] ;  /* 0x0000e400ff087b82 */ /* 0x000e6a0000000a00 */
[----:B------:R-:W-:Y:S01]  /*00b0*/  LOP3.LUT R2, R2, 0xaad26b49, RZ, 0x3c, !PT ;  /* 0xaad26b4902027812 */ /* 0x000fe200078e3cff */
[----:B------:R-:W-:Y:S01]  /*00c0*/  BSSY.RECONVERGENT B0, `(.L_x_3) ;  /* 0x00000e5000007945 */ /* 0x000fe20003800200 */
[----:B------:R-:W-:Y:S02]  /*00d0*/  LOP3.LUT R4, R3, 0xf7dcefdd, RZ, 0x3c, !PT ;  /* 0xf7dcefdd03047812 */ /* 0x000fe400078e3cff */
[----:B------:R-:W-:Y:S01]  /*00e0*/  ISETP.NE.AND P0, PT, R0, RZ, PT ;  /* 0x000000ff0000720c */ /* 0x000fe20003f05270 */
[----:B------:R-:W-:-:S02]  /*00f0*/  IMAD R3, R2, 0x4182bed5, RZ ;  /* 0x4182bed502037824 */ /* 0x000fc400078e02ff */
[----:B------:R-:W-:Y:S02]  /*0100*/  IMAD R4, R4, -0x658354e5, RZ ;  /* 0x9a7cab1b04047824 */ /* 0x000fe400078e02ff */
[C---:B------:R-:W-:Y:S02]  /*0110*/  VIADD R7, R3.reuse, 0x75bcd15 ;  /* 0x075bcd1503077836 */ /* 0x040fe40000000000 */
[C---:B------:R-:W-:Y:S01]  /*0120*/  VIADD R5, R4.reuse, 0x1f123bb5 ;  /* 0x1f123bb504057836 */ /* 0x040fe20000000000 */
[C---:B------:R-:W-:Y:S02]  /*0130*/  IADD3 R6, PT, PT, R3.reuse, 0x64f0c9, R4 ;  /* 0x0064f0c903067810 */ /* 0x040fe40007ffe004 */
[----:B------:R-:W-:Y:S02]  /*0140*/  LOP3.LUT R2, R4, 0x5491333, RZ, 0x3c, !PT ;  /* 0x0549133304027812 */ /* 0x000fe400078e3cff */
[C---:B------:R-:W-:Y:S01]  /*0150*/  LOP3.LUT R4, R3.reuse, 0x159a55e5, RZ, 0x3c, !PT ;  /* 0x159a55e503047812 */ /* 0x040fe200078e3cff */
[----:B------:R-:W-:-:S02]  /*0160*/  VIADD R3, R3, 0x583f19 ;  /* 0x00583f1903037836 */ /* 0x000fc40000000000 */
[----:B-1----:R-:W-:-:S05]  /*0170*/  IMAD.WIDE.U32 R8, R0, 0x30, R8 ;  /* 0x0000003000087825 */ /* 0x002fca00078e0008 */
[----:B0-----:R0:W-:Y:S04]  /*0180*/  STG.E.64 desc[UR4][R8.64], R6 ;  /* 0x0000000608007986 */ /* 0x0011e8000c101b04 */
[----:B------:R0:W-:Y:S04]  /*0190*/  STG.E.64 desc[UR4][R8.64+0x8], R4 ;  /* 0x0000080408007986 */ /* 0x0001e8000c101b04 */
[----:B------:R0:W-:Y:S01]  /*01a0*/  STG.E.64 desc[UR4][R8.64+0x10], R2 ;  /* 0x0000100208007986 */ /* 0x0001e2000c101b04 */
[----:B------:R-:W-:Y:S05]  /*01b0*/  @!P0 BRA `(.L_x_4) ;  /* 0x0000000c00548947 */ /* 0x000fea0003800000 */
[----:B------:R-:W-:Y:S02]  /*01c0*/  IMAD.MOV.U32 R12, RZ, RZ, RZ ;  /* 0x000000ffff0c7224 */ /* 0x000fe400078e00ff */
[----:B------:R-:W-:Y:S02]  /*01d0*/  IMAD.MOV.U32 R13, RZ, RZ, R0 ;  /* 0x000000ffff0d7224 */ /* 0x000fe400078e0000 */
[----:B------:R-:W-:-:S07]  /*01e0*/  IMAD.MOV.U32 R14, RZ, RZ, RZ ;  /* 0x000000ffff0e7224 */ /* 0x000fce00078e00ff */
.L_x_10:
[----:B0-----:R-:W-:Y:S01]  /*01f0*/  LOP3.LUT R8, R13, 0x3, RZ, 0xc0, !PT ;  /* 0x000000030d087812 */ /* 0x001fe200078ec0ff */
[----:B------:R-:W-:Y:S03]  /*0200*/  BSSY.RECONVERGENT B1, `(.L_x_5) ;  /* 0x00000ca000017945 */ /* 0x000fe60003800200 */
[----:B------:R-:W-:-:S04]  /*0210*/  ISETP.NE.U32.AND P0, PT, R8, RZ, PT ;  /* 0x000000ff0800720c */ /* 0x000fc80003f05070 */
[----:B------:R-:W-:-:S13]  /*0220*/  ISETP.NE.AND.EX P0, PT, RZ, RZ, PT, P0 ;  /* 0x000000ffff00720c */ /* 0x000fda0003f05300 */
[----:B------:R-:W-:Y:S05]  /*0230*/  @!P0 BRA `(.L_x_6) ;  /* 0x0000000c00188947 */ /* 0x000fea0003800000 */
[----:B------:R-:W0:Y:S01]  /*0240*/  LDC.64 R8, c[0x4][RZ] ;  /* 0x01000000ff087b82 */ /* 0x000e220000000a00 */
[----:B------:R-:W-:Y:S02]  /*0250*/  IMAD.MOV.U32 R15, RZ, RZ, RZ ;  /* 0x000000ffff0f7224 */ /* 0x000fe400078e00ff */
[----:B0-----:R-:W-:-:S07]  /*0260*/  IMAD.WIDE.U32 R8, R12, 0xc80, R8 ;  /* 0x00000c800c087825 */ /* 0x001fce00078e0008 */
.L_x_9:
[----:B------:R-:W-:Y:S01]  /*0270*/  IMAD.MOV.U32 R16, RZ, RZ, RZ ;  /* 0x000000ffff107224 */ /* 0x000fe200078e00ff */
[----:B0-----:R-:W-:Y:S02]  /*0280*/  CS2R R2, SRZ ;  /* 0x0000000000027805 */ /* 0x001fe4000001ff00 */
[----:B------:R-:W-:Y:S01]  /*0290*/  CS2R R4, SRZ ;  /* 0x0000000000047805 */ /* 0x000fe2000001ff00 */
[----:B------:R-:W-:-:S07]  /*02a0*/  IMAD.MOV.U32 R7, RZ, RZ, RZ ;  /* 0x000000ffff077224 */ /* 0x000fce00078e00ff */
.L_x_8:
[----:B------:R-:W0:Y:S02]  /*02b0*/  LDC.64 R10, c[0x0][0x390] ;  /* 0x0000e400ff0a7b82 */ /* 0x000e240000000a00 */
[----:B0-----:R-:W-:-:S04]  /*02c0*/  IMAD.WIDE.U32 R10, R0, 0x30, R10 ;  /* 0x00000030000a7825 */ /* 0x001fc800078e000a */
[----:B------:R-:W-:-:S05]  /*02d0*/  IMAD.WIDE.U32 R10, R16, 0x4, R10 ;  /* 0x00000004100a7825 */ /* 0x000fca00078e000a */
[----:B------:R0:W5:Y:S01]  /*02e0*/  LDG.E R17, desc[UR4][R10.64+0x4] ;  /* 0x000004040a117981 */ /* 0x000162000c1e1900 */
[----:B------:R-:W-:-:S07]  /*02f0*/  IMAD.MOV.U32 R18, RZ, RZ, RZ ;  /* 0x000000ffff127224 */ /* 0x000fce00078e00ff */
.L_x_7:
[----:B-----5:R-:W-:Y:S01]  /*0300*/  SHF.R.U32.HI R23, RZ, R18, R17 ;  /* 0x00000012ff177219 */ /* 0x020fe20000011611 */
[----:B0-----:R-:W-:-:S03]  /*0310*/  IMAD.SHL.U32 R11, R16, 0x20, RZ ;  /* 0x00000020100b7824 */ /* 0x001fc600078e00ff */
[----:B------:R-:W-:Y:S01]  /*0320*/  LOP3.LUT R19, R23, 0x1, RZ, 0xc0, !PT ;  /* 0x0000000117137812 */ /* 0x000fe200078ec0ff */
[----:B------:R-:W-:-:S03]  /*0330*/  IMAD.IADD R10, R11, 0x1, R18 ;  /* 0x000000010b0a7824 */ /* 0x000fc600078e0212 */
[----:B------:R-:W-:Y:S01]  /*0340*/  ISETP.NE.U32.AND P0, PT, R19, 0x1, PT ;  /* 0x000000011300780c */ /* 0x000fe20003f05070 */
[----:B------:R-:W-:-:S03]  /*0350*/  IMAD R11, R10, 0x5, RZ ;  /* 0x000000050a0b7824 */ /* 0x000fc600078e02ff */
[----:B------:R-:W-:Y:S01]  /*0360*/  R2P PR, R23, 0x7e ;  /* 0x0000007e17007804 */ /* 0x000fe20000000000 */
[----:B------:R-:W-:-:S08]  /*0370*/  IMAD.WIDE.U32 R10, R11, 0x4, R8 ;  /* 0x000000040b0a7825 */ /* 0x000fd000078e0008 */
[----:B------:R-:W2:Y:S04]  /*0380*/  @!P0 LDG.E R20, desc[UR4][R10.64+0x10] ;  /* 0x000010040a148981 */ /* 0x000ea8000c1e1900 */
[----:B------:R-:W3:Y:S04]  /*0390*/  @P1 LDG.E R22, desc[UR4][R10.64+0x24] ;  /* 0x000024040a161981 */ /* 0x000ee8000c1e1900 */
[----:B------:R-:W4:Y:S04]  /*03a0*/  @P2 LDG.E R24, desc[UR4][R10.64+0x38] ;  /* 0x000038040a182981 */ /* 0x000f28000c1e1900 */
[----:B------:R-:W4:Y:S04]  /*03b0*/  @!P0 LDG.E R19, desc[UR4][R10.64+0x4] ;  /* 0x000004040a138981 */ /* 0x000f28000c1e1900 */
[----:B------:R-:W4:Y:S04]  /*03c0*/  @!P0 LDG.E R21, desc[UR4][R10.64+0xc] ;  /* 0x00000c040a158981 */ /* 0x000f28000c1e1900 */
[----:B------:R-:W4:Y:S04]  /*03d0*/  @P3 LDG.E R26, desc[UR4][R10.64+0x4c] ;  /* 0x00004c040a1a3981 */ /* 0x000f28000c1e1900 */
[----:B------:R-:W4:Y:S04]  /*03e0*/  @P2 LDG.E R25, desc[UR4][R10.64+0x2c] ;  /* 0x00002c040a192981 */ /* 0x000f28000c1e1900 */
[----:B------:R-:W4:Y:S04]  /*03f0*/  @P4 LDG.E R28, desc[UR4][R10.64+0x60] ;  /* 0x000060040a1c4981 */ /* 0x000f28000c1e1900 */
[----:B------:R-:W4:Y:S01]  /*0400*/  @P2 LDG.E R27, desc[UR4][R10.64+0x34] ;  /* 0x000034040a1b2981 */ /* 0x000f22000c1e1900 */
[----:B--2---:R-:W-:-:S03]  /*0410*/  @!P0 LOP3.LUT R3, R3, R20, RZ, 0x3c, !PT ;  /* 0x0000001403038212 */ /* 0x004fc600078e3cff */
[----:B------:R-:W2:Y:S01]  /*0420*/  @!P0 LDG.E R20, desc[UR4][R10.64] ;  /* 0x000000040a148981 */ /* 0x000ea2000c1e1900 */
[----:B---3--:R-:W-:-:S03]  /*0430*/  @P1 LOP3.LUT R3, R3, R22, RZ, 0x3c, !PT ;  /* 0x0000001603031212 */ /* 0x008fc600078e3cff */
[----:B------:R-:W3:Y:S01]  /*0440*/  @!P0 LDG.E R22, desc[UR4][R10.64+0x8] ;  /* 0x000008040a168981 */ /* 0x000ee2000c1e1900 */
[----:B----4-:R-:W-:-:S03]  /*0450*/  @P2 LOP3.LUT R3, R3, R24, RZ, 0x3c, !PT ;  /* 0x0000001803032212 */ /* 0x010fc600078e3cff */
[----:B------:R-:W4:Y:S01]  /*0460*/  @P1 LDG.E R24, desc[UR4][R10.64+0x14] ;  /* 0x000014040a181981 */ /* 0x000f22000c1e1900 */
[----:B------:R-:W-:-:S03]  /*0470*/  @!P0 LOP3.LUT R4, R4, R19, RZ, 0x3c, !PT ;  /* 0x0000001304048212 */ /* 0x000fc600078e3cff */
[----:B------:R-:W4:Y:S01]  /*0480*/  @P1 LDG.E R19, desc[UR4][R10.64+0x18] ;  /* 0x000018040a131981 */ /* 0x000f22000c1e1900 */
[----:B------:R-:W-:-:S03]  /*0490*/  @!P0 LOP3.LUT R2, R2, R21, RZ, 0x3c, !PT ;  /* 0x0000001502028212 */ /* 0x000fc600078e3cff */
[----:B------:R-:W4:Y:S01]  /*04a0*/  @P1 LDG.E R21, desc[UR4][R10.64+0x20] ;  /* 0x000020040a151981 */ /* 0x000f22000c1e1900 */
[----:B------:R-:W-:-:S03]  /*04b0*/  @P3 LOP3.LUT R3, R3, R26, RZ, 0x3c, !PT ;  /* 0x0000001a03033212 */ /* 0x000fc600078e3cff */
[----:B------:R-:W4:Y:S01]  /*04c0*/  @P5 LDG.E R26, desc[UR4][R10.64+0x74] ;  /* 0x000074040a1a5981 */ /* 0x000f22000c1e1900 */
[----:B--2---:R-:W-:-:S03]  /*04d0*/  @!P0 LOP3.LUT R7, R7, R20, RZ, 0x3c, !PT ;  /* 0x0000001407078212 */ /* 0x004fc600078e3cff */
[----:B------:R-:W2:Y:S01]  /*04e0*/  @P1 LDG.E R20, desc[UR4][R10.64+0x1c] ;  /* 0x00001c040a141981 */ /* 0x000ea2000c1e1900 */
[----:B---3--:R-:W-:-:S03]  /*04f0*/  @!P0 LOP3.LUT R5, R5, R22, RZ, 0x3c, !PT ;  /* 0x0000001605058212 */ /* 0x008fc600078e3cff */
[----:B------:R-:W3:Y:S01]  /*0500*/  @P2 LDG.E R22, desc[UR4][R10.64+0x28] ;  /* 0x000028040a162981 */ /* 0x000ee2000c1e1900 */
[----:B----4-:R-:W-:-:S03]  /*0510*/  @P1 LOP3.LUT R7, R7, R24, RZ, 0x3c, !PT ;  /* 0x0000001807071212 */ /* 0x010fc600078e3cff */
[----:B------:R-:W4:Y:S01]  /*0520*/  @P2 LDG.E R24, desc[UR4][R10.64+0x30] ;  /* 0x000030040a182981 */ /* 0x000f22000c1e1900 */
[----:B------:R-:W-:-:S03]  /*0530*/  @P1 LOP3.LUT R4, R4, R19, RZ, 0x3c, !PT ;  /* 0x0000001304041212 */ /* 0x000fc600078e3cff */
[----:B------:R-:W4:Y:S01]  /*0540*/  @P3 LDG.E R19, desc[UR4][R10.64+0x40] ;  /* 0x000040040a133981 */ /* 0x000f22000c1e1900 */
[----:B------:R-:W-:Y:S02]  /*0550*/  @P1 LOP3.LUT R2, R2, R21, RZ, 0x3c, !PT ;  /* 0x0000001502021212 */ /* 0x000fe400078e3cff */
[----:B------:R-:W-:Y:S01]  /*0560*/  @P2 LOP3.LUT R4, R4, R25, RZ, 0x3c, !PT ;  /* 0x0000001904042212 */ /* 0x000fe200078e3cff */
[----:B------:R-:W4:Y:S04]  /*0570*/  @P3 LDG.E R21, desc[UR4][R10.64+0x48] ;  /* 0x000048040a153981 */ /* 0x000f28000c1e1900 */
[----:B------:R-:W4:Y:S01]  /*0580*/  @P4 LDG.E R25, desc[UR4][R10.64+0x54] ;  /* 0x000054040a194981 */ /* 0x000f22000c1e1900 */
[----:B--2---:R-:W-:-:S03]  /*0590*/  @P1 LOP3.LUT R5, R5, R20, RZ, 0x3c, !PT ;  /* 0x0000001405051212 */ /* 0x004fc600078e3cff */
[----:B------:R-:W2:Y:S01]  /*05a0*/  @P3 LDG.E R20, desc[UR4][R10.64+0x3c] ;  /* 0x00003c040a143981 */ /* 0x000ea2000c1e1900 */
[----:B---3--:R-:W-:-:S03]  /*05b0*/  @P2 LOP3.LUT R7, R7, R22, RZ, 0x3c, !PT ;  /* 0x0000001607072212 */ /* 0x008fc600078e3cff */
[----:B------:R-:W3:Y:S01]  /*05c0*/  @P3 LDG.E R22, desc[UR4][R10.64+0x44] ;  /* 0x000044040a163981 */ /* 0x000ee2000c1e1900 */
[----:B----4-:R-:W-:-:S03]  /*05d0*/  @P2 LOP3.LUT R5, R5, R24, RZ, 0x3c, !PT ;  /* 0x0000001805052212 */ /* 0x010fc600078e3cff */
[----:B------:R-:W4:Y:S01]  /*05e0*/  @P4 LDG.E R24, desc[UR4][R10.64+0x50] ;  /* 0x000050040a184981 */ /* 0x000f22000c1e1900 */
[----:B------:R-:W-:Y:S02]  /*05f0*/  @P4 LOP3.LUT R3, R3, R28, RZ, 0x3c, !PT ;  /* 0x0000001c03034212 */ /* 0x000fe400078e3cff */
[----:B------:R-:W-:Y:S01]  /*0600*/  @P2 LOP3.LUT R2, R2, R27, RZ, 0x3c, !PT ;  /* 0x0000001b02022212 */ /* 0x000fe200078e3cff */
[----:B------:R-:W4:Y:S01]  /*0610*/  @P6 LDG.E R28, desc[UR4][R10.64+0x88] ;  /* 0x000088040a1c6981 */ /* 0x000f22000c1e1900 */
[----:B------:R-:W-:Y:S02]  /*0620*/  @P5 LOP3.LUT R3, R3, R26, RZ, 0x3c, !PT ;  /* 0x0000001a03035212 */ /* 0x000fe400078e3cff */
[----:B------:R-:W-:Y:S01]  /*0630*/  @P3 LOP3.LUT R4, R4, R19, RZ, 0x3c, !PT ;  /* 0x0000001304043212 */ /* 0x000fe200078e3cff */
[----:B------:R-:W4:Y:S01]  /*0640*/  @P4 LDG.E R26, desc[UR4][R10.64+0x58] ;  /* 0x000058040a1a4981 */ /* 0x000f22000c1e1900 */
[----:B------:R-:W-:-:S03]  /*0650*/  @P3 LOP3.LUT R2, R2, R21, RZ, 0x3c, !PT ;  /* 0x0000001502023212 */ /* 0x000fc600078e3cff */
[----:B------:R-:W4:Y:S01]  /*0660*/  @P4 LDG.E R19, desc[UR4][R10.64+0x5c] ;  /* 0x00005c040a134981 */ /* 0x000f22000c1e1900 */
[----:B------:R-:W-:-:S03]  /*0670*/  @P4 LOP3.LUT R4, R4, R25, RZ, 0x3c, !PT ;  /* 0x0000001904044212 */ /* 0x000fc600078e3cff */
[----:B------:R-:W4:Y:S04]  /*0680*/  @P5 LDG.E R21, desc[UR4][R10.64+0x68] ;  /* 0x000068040a155981 */ /* 0x000f28000c1e1900 */
[----:B------:R-:W4:Y:S01]  /*0690*/  @P5 LDG.E R25, desc[UR4][R10.64+0x70] ;  /* 0x000070040a195981 */ /* 0x000f22000c1e1900 */
[----:B------:R-:W-:-:S03]  /*06a0*/  LOP3.LUT P0, RZ, R23, 0x80, RZ, 0xc0, !PT ;  /* 0x0000008017ff7812 */ /* 0x000fc6000780c0ff */
[----:B------:R-:W4:Y:S01]  /*06b0*/  @P6 LDG.E R27, desc[UR4][R10.64+0x7c] ;  /* 0x00007c040a1b6981 */ /* 0x000f22000c1e1900 */
[----:B--2---:R-:W-:-:S03]  /*06c0*/  @P3 LOP3.LUT R7, R7, R20, RZ, 0x3c, !PT ;  /* 0x0000001407073212 */ /* 0x004fc600078e3cff */
[----:B------:R-:W2:Y:S01]  /*06d0*/  @P5 LDG.E R20, desc[UR4][R10.64+0x64] ;  /* 0x000064040a145981 */ /* 0x000ea2000c1e1900 */
[----:B---3--:R-:W-:-:S03]  /*06e0*/  @P3 LOP3.LUT R5, R5, R22, RZ, 0x3c, !PT ;  /* 0x0000001605053212 */ /* 0x008fc600078e3cff */
[----:B------:R-:W3:Y:S01]  /*06f0*/  @P5 LDG.E R22, desc[UR4][R10.64+0x6c] ;  /* 0x00006c040a165981 */ /* 0x000ee2000c1e1900 */
[----:B----4-:R-:W-:-:S03]  /*0700*/  @P4 LOP3.LUT R7, R7, R24, RZ, 0x3c, !PT ;  /* 0x0000001807074212 */ /* 0x010fc600078e3cff */
[----:B------:R-:W4:Y:S01]  /*0710*/  @P6 LDG.E R24, desc[UR4][R10.64+0x78] ;  /* 0x000078040a186981 */ /* 0x000f22000c1e1900 */
[----:B------:R-:W-:-:S03]  /*0720*/  @P4 LOP3.LUT R5, R5, R26, RZ, 0x3c, !PT ;  /* 0x0000001a05054212 */ /* 0x000fc600078e3cff */
[----:B------:R-:W4:Y:S01]  /*0730*/  @P0 LDG.E R26, desc[UR4][R10.64+0x9c] ;  /* 0x00009c040a1a0981 */ /* 0x000f22000c1e1900 */
[----:B------:R-:W-:-:S03]  /*0740*/  @P4 LOP3.LUT R2, R2, R19, RZ, 0x3c, !PT ;  /* 0x0000001302024212 */ /* 0x000fc600078e3cff */
[----:B------:R-:W4:Y:S01]  /*0750*/  @P6 LDG.E R19, desc[UR4][R10.64+0x84] ;  /* 0x000084040a136981 */ /* 0x000f22000c1e1900 */
[----:B------:R-:W-:-:S03]  /*0760*/  @P5 LOP3.LUT R4, R4, R21, RZ, 0x3c, !PT ;  /* 0x0000001504045212 */ /* 0x000fc600078e3cff */
[----:B------:R-:W4:Y:S01]  /*0770*/  @P0 LDG.E R21, desc[UR4][R10.64+0x90] ;  /* 0x000090040a150981 */ /* 0x000f22000c1e1900 */
[----:B------:R-:W-:-:S03]  /*0780*/  @P5 LOP3.LUT R2, R2, R25, RZ, 0x3c, !PT ;  /* 0x0000001902025212 */ /* 0x000fc600078e3cff */
        /* <DEDUP_REMOVED lines=8> */
[----:B------:R-:W-:Y:S02]  /*0810*/  @P6 LOP3.LUT R4, R4, R27, RZ, 0x3c, !PT ;  /* 0x0000001b04046212 */ /* 0x000fe400078e3cff */
[----:B------:R-:W-:Y:S02]  /*0820*/  @P0 LOP3.LUT R3, R3, R26, RZ, 0x3c, !PT ;  /* 0x0000001a03030212 */ /* 0x000fe400078e3cff */
[----:B------:R-:W-:Y:S02]  /*0830*/  @P6 LOP3.LUT R2, R2, R19, RZ, 0x3c, !PT ;  /* 0x0000001302026212 */ /* 0x000fe400078e3cff */
[----:B------:R-:W-:Y:S02]  /*0840*/  @P0 LOP3.LUT R4, R4, R21, RZ, 0x3c, !PT ;  /* 0x0000001504040212 */ /* 0x000fe400078e3cff */
[----:B------:R-:W-:-:S02]  /*0850*/  @P0 LOP3.LUT R2, R2, R25, RZ, 0x3c, !PT ;  /* 0x0000001902020212 */ /* 0x000fc400078e3cff */
[----:B--2---:R-:W-:Y:S02]  /*0860*/  @P6 LOP3.LUT R5, R5, R20, RZ, 0x3c, !PT ;  /* 0x0000001405056212 */ /* 0x004fe400078e3cff */
[----:B---3--:R-:W-:Y:S02]  /*0870*/  @P0 LOP3.LUT R7, R7, R22, RZ, 0x3c, !PT ;  /* 0x0000001607070212 */ /* 0x008fe400078e3cff */
[----:B----4-:R-:W-:Y:S02]  /*0880*/  @P0 LOP3.LUT R5, R5, R24, RZ, 0x3c, !PT ;  /* 0x0000001805050212 */ /* 0x010fe400078e3cff */
[----:B------:R-:W-:-:S13]  /*0890*/  R2P PR, R23.B1, 0x7f ;  /* 0x0000007f17007804 */ /* 0x000fda0000001000 */
[----:B------:R-:W2:Y:S04]  /*08a0*/  @P0 LDG.E R22, desc[UR4][R10.64+0xa8] ;  /* 0x0000a8040a160981 */ /* 0x000ea8000c1e1900 */
[----:B------:R-:W3:Y:S04]  /*08b0*/  @P0 LDG.E R24, desc[UR4][R10.64+0xb0] ;  /* 0x0000b0040a180981 */ /* 0x000ee8000c1e1900 */
[----:B------:R-:W4:Y:S04]  /*08c0*/  @P0 LDG.E R20, desc[UR4][R10.64+0xa0] ;  /* 0x0000a0040a140981 */ /* 0x000f28000c1e1900 */
[----:B------:R-:W4:Y:S04]  /*08d0*/  @P0 LDG.E R21, desc[UR4][R10.64+0xa4] ;  /* 0x0000a4040a150981 */ /* 0x000f28000c1e1900 */
[----:B------:R-:W4:Y:S04]  /*08e0*/  @P0 LDG.E R25, desc[UR4][R10.64+0xac] ;  /* 0x0000ac040a190981 */ /* 0x000f28000c1e1900 */
[----:B------:R-:W4:Y:S04]  /*08f0*/  @P1 LDG.E R26, desc[UR4][R10.64+0xb4] ;  /* 0x0000b4040a1a1981 */ /* 0x000f28000c1e1900 */
        /* <DEDUP_REMOVED lines=10> */
[----:B------:R-:W-:Y:S02]  /*09a0*/  @P0 LOP3.LUT R2, R2, R25, RZ, 0x3c, !PT ;  /* 0x0000001902020212 */ /* 0x000fe400078e3cff */
[----:B------:R-:W-:Y:S01]  /*09b0*/  LOP3.LUT P0, RZ, R23, 0x8000, RZ, 0xc0, !PT ;  /* 0x0000800017ff7812 */ /* 0x000fe2000780c0ff */
[----:B------:R-:W4:Y:S01]  /*09c0*/  @P2 LDG.E R25, desc[UR4][R10.64+0xd4] ;  /* 0x0000d4040a192981 */ /* 0x000f22000c1e1900 */
[----:B------:R-:W-:-:S03]  /*09d0*/  @P1 LOP3.LUT R7, R7, R26, RZ, 0x3c, !PT ;  /* 0x0000001a07071212 */ /* 0x000fc600078e3cff */
[----:B------:R-:W4:Y:S04]  /*09e0*/  @P2 LDG.E R26, desc[UR4][R10.64+0xc8] ;  /* 0x0000c8040a1a2981 */ /* 0x000f28000c1e1900 */
        /* <DEDUP_REMOVED lines=51> */
[----:B------:R-:W-:-:S05]  /*0d20*/  VIADD R18, R18, 0x10 ;  /* 0x0000001012127836 */ /* 0x000fca0000000000 */
[----:B------:R-:W-:Y:S02]  /*0d30*/  ISETP.NE.AND P1, PT, R18, 0x20, PT ;  /* 0x000000201200780c */ /* 0x000fe40003f25270 */
[----:B------:R-:W-:Y:S02]  /*0d40*/  @P6 LOP3.LUT R4, R4, R19, RZ, 0x3c, !PT ;  /* 0x0000001304046212 */ /* 0x000fe400078e3cff */
[----:B--2---:R-:W-:Y:S02]  /*0d50*/  @P6 LOP3.LUT R3, R3, R22, RZ, 0x3c, !PT ;  /* 0x0000001603036212 */ /* 0x004fe400078e3cff */
[----:B---3--:R-:W-:Y:S02]  /*0d60*/  @P0 LOP3.LUT R7, R7, R24, RZ, 0x3c, !PT ;  /* 0x0000001807070212 */ /* 0x008fe400078e3cff */
[----:B----4-:R-:W-:Y:S02]  /*0d70*/  @P6 LOP3.LUT R5, R5, R20, RZ, 0x3c, !PT ;  /* 0x0000001405056212 */ /* 0x010fe400078e3cff */
[----:B------:R-:W-:-:S02]  /*0d80*/  @P6 LOP3.LUT R2, R2, R21, RZ, 0x3c, !PT ;  /* 0x0000001502026212 */ /* 0x000fc400078e3cff */
[----:B------:R-:W-:Y:S02]  /*0d90*/  @P0 LOP3.LUT R3, R3, R28, RZ, 0x3c, !PT ;  /* 0x0000001c03030212 */ /* 0x000fe400078e3cff */
[----:B------:R-:W-:Y:S02]  /*0da0*/  @P0 LOP3.LUT R2, R2, R25, RZ, 0x3c, !PT ;  /* 0x0000001902020212 */ /* 0x000fe400078e3cff */
[----:B------:R-:W-:Y:S02]  /*0db0*/  @P0 LOP3.LUT R5, R5, R26, RZ, 0x3c, !PT ;  /* 0x0000001a05050212 */ /* 0x000fe400078e3cff */
[----:B------:R-:W-:Y:S01]  /*0dc0*/  @P0 LOP3.LUT R4, R4, R23, RZ, 0x3c, !PT ;  /* 0x0000001704040212 */ /* 0x000fe200078e3cff */
[----:B------:R-:W-:Y:S06]  /*0dd0*/  @P1 BRA `(.L_x_7) ;  /* 0xfffffff400481947 */ /* 0x000fec000383ffff */
[----:B------:R-:W-:-:S05]  /*0de0*/  VIADD R16, R16, 0x1 ;  /* 0x0000000110107836 */ /* 0x000fca0000000000 */
[----:B------:R-:W-:-:S13]  /*0df0*/  ISETP.NE.AND P0, PT, R16, 0x5, PT ;  /* 0x000000051000780c */ /* 0x000fda0003f05270 */
[----:B------:R-:W-:Y:S05]  /*0e00*/  @P0 BRA `(.L_x_8) ;  /* 0xfffffff400280947 */ /* 0x000fea000383ffff */
[----:B------:R-:W0:Y:S01]  /*0e10*/  LDC.64 R10, c[0x0][0x390] ;  /* 0x0000e400ff0a7b82 */ /* 0x000e220000000a00 */
[----:B------:R-:W-:Y:S01]  /*0e20*/  VIADD R15, R15, 0x1 ;  /* 0x000000010f0f7836 */ /* 0x000fe20000000000 */
[----:B------:R-:W-:-:S04]  /*0e30*/  LOP3.LUT R16, R13, 0x3, RZ, 0xc0, !PT ;  /* 0x000000030d107812 */ /* 0x000fc800078ec0ff */
[----:B------:R-:W-:Y:S01]  /*0e40*/  ISETP.GE.U32.AND P0, PT, R15, R16, PT ;  /* 0x000000100f00720c */ /* 0x000fe20003f06070 */
[----:B0-----:R-:W-:-:S05]  /*0e50*/  IMAD.WIDE.U32 R10, R0, 0x30, R10 ;  /* 0x00000030000a7825 */ /* 0x001fca00078e000a */
[----:B------:R0:W-:Y:S04]  /*0e60*/  STG.E desc[UR4][R10.64+0x4], R7 ;  /* 0x000004070a007986 */ /* 0x0001e8000c101904 */
[----:B------:R0:W-:Y:S04]  /*0e70*/  STG.E.64 desc[UR4][R10.64+0x8], R4 ;  /* 0x000008040a007986 */ /* 0x0001e8000c101b04 */
[----:B------:R0:W-:Y:S01]  /*0e80*/  STG.E.64 desc[UR4][R10.64+0x10], R2 ;  /* 0x000010020a007986 */ /* 0x0001e2000c101b04 */
[----:B------:R-:W-:Y:S05]  /*0e90*/  @!P0 BRA `(.L_x_9) ;  /* 0xfffffff000f48947 */ /* 0x000fea000383ffff */
.L_x_6:
[----:B------:R-:W-:Y:S05]  /*0ea0*/  BSYNC.RECONVERGENT B1 ;  /* 0x0000000000017941 */ /* 0x000fea0003800200 */
.L_x_5:
[C---:B------:R-:W-:Y:S01]  /*0eb0*/  ISETP.GT.U32.AND P0, PT, R13.reuse, 0x3, PT ;  /* 0x000000030d00780c */ /* 0x040fe20003f04070 */
[----:B------:R-:W-:Y:S01]  /*0ec0*/  VIADD R12, R12, 0x1 ;  /* 0x000000010c0c7836 */ /* 0x000fe20000000000 */
[--C-:B------:R-:W-:Y:S02]  /*0ed0*/  SHF.R.U64 R13, R13, 0x2, R14.reuse ;  /* 0x000000020d0d7819 */ /* 0x100fe4000000120e */
[----:B------:R-:W-:Y:S02]  /*0ee0*/  ISETP.GT.U32.AND.EX P0, PT, R14, RZ, PT, P0 ;  /* 0x000000ff0e00720c */ /* 0x000fe40003f04100 */
[----:B------:R-:W-:-:S11]  /*0ef0*/  SHF.R.U32.HI R14, RZ, 0x2, R14 ;  /* 0x00000002ff0e7819 */ /* 0x000fd6000001160e */
[----:B------:R-:W-:Y:S05]  /*0f00*/  @P0 BRA `(.L_x_10) ;  /* 0xfffffff000b80947 */ /* 0x000fea000383ffff */
.L_x_4:
[----:B------:R-:W-:Y:S05]  /*0f10*/  BSYNC.RECONVERGENT B0 ;  /* 0x0000000000007941 */ /* 0x000fea0003800200 */
.L_x_3:
[----:B0-----:R-:W0:Y:S01]  /*0f20*/  LDC.64 R8, c[0x0][0x390] ;  /* 0x0000e400ff087b82 */ /* 0x001e220000000a00 */
[----:B------:R-:W-:Y:S01]  /*0f30*/  BSSY.RECONVERGENT B0, `(.L_x_11) ;  /* 0x0000051000007945 */ /* 0x000fe20003800200 */
[----:B0-----:R-:W-:-:S05]  /*0f40*/  IMAD.WIDE.U32 R8, R0, 0x30, R8 ;  /* 0x0000003000087825 */ /* 0x001fca00078e0008 */
[----:B------:R0:W-:Y:S04]  /*0f50*/  STG.E.64 desc[UR4][R8.64+0x18], RZ ;  /* 0x000018ff08007986 */ /* 0x0001e8000c101b04 */
[----:B------:R0:W-:Y:S04]  /*0f60*/  STG.E desc[UR4][R8.64+0x20], RZ ;  /* 0x000020ff08007986 */ /* 0x0001e8000c101904 */
[----:B------:R0:W-:Y:S02]  /*0f70*/  STG.E.64 desc[UR4][R8.64+0x28], RZ ;  /* 0x000028ff08007986 */ /* 0x0001e4000c101b04 */
.L_x_21:
[----:B------:R-:W-:Y:S01]  /*0f80*/  BSSY.RECONVERGENT B1, `(.L_x_12) ;  /* 0x0000015000017945 */ /* 0x000fe20003800200 */
.L_x_13:
[----:B------:R-:W-:Y:S01]  /*0f90*/  SHF.R.U32.HI R10, RZ, 0x2, R7 ;  /* 0x00000002ff0a7819 */ /* 0x000fe20000011607 */
[----:B------:R-:W-:-:S03]  /*0fa0*/  VIADD R6, R6, 0x587c5 ;  /* 0x000587c506067836 */ /* 0x000fc60000000000 */
[----:B------:R-:W-:Y:S01]  /*0fb0*/  LOP3.LUT R10, R10, R7, RZ, 0x3c, !PT ;  /* 0x000000070a0a7212 */ /* 0x000fe200078e3cff */
[----:B------:R-:W-:-:S04]  /*0fc0*/  IMAD.SHL.U32 R7, R3, 0x10, RZ ;  /* 0x0000001003077824 */ /* 0x000fc800078e00ff */
[----:B------:R-:W-:-:S05]  /*0fd0*/  IMAD.SHL.U32 R11, R10, 0x2, RZ ;  /* 0x000000020a0b7824 */ /* 0x000fca00078e00ff */
[----:B------:R-:W-:-:S04]  /*0fe0*/  LOP3.LUT R10, R10, R11, R7, 0x96, !PT ;  /* 0x0000000b0a0a7212 */ /* 0x000fc800078e9607 */
[----:B------:R-:W-:-:S05]  /*0ff0*/  LOP3.LUT R11, R10, R3, RZ, 0x3c, !PT ;  /* 0x000000030a0b7212 */ /* 0x000fca00078e3cff */
[----:B------:R-:W-:-:S04]  /*1000*/  IMAD.IADD R10, R11, 0x1, R6 ;  /* 0x000000010b0a7824 */ /* 0x000fc800078e0206 */
[----:B------:R-:W-:-:S04]  /*1010*/  IMAD.HI.U32 R7, R10, 0x12e0be63, RZ ;  /* 0x12e0be630a077827 */ /* 0x000fc800078e00ff */
[----:B------:R-:W-:-:S05]  /*1020*/  IMAD.IADD R12, R10, 0x1, -R7 ;  /* 0x000000010a0c7824 */ /* 0x000fca00078e0a07 */
[----:B------:R-:W-:-:S04]  /*1030*/  LEA.HI R12, R12, R7, RZ, 0x1f ;  /* 0x000000070c0c7211 */ /* 0x000fc800078ff8ff */
[----:B------:R-:W-:-:S05]  /*1040*/  SHF.R.U32.HI R7, RZ, 0x1d, R12 ;  /* 0x0000001dff077819 */ /* 0x000fca000001160c */
[----:B------:R-:W-:Y:S02]  /*1050*/  IMAD R10, R7, -0x3b9aca07, R10 ;  /* 0xc46535f9070a7824 */ /* 0x000fe400078e020a */
[----:B------:R-:W-:Y:S02]  /*1060*/  IMAD.MOV.U32 R7, RZ, RZ, R4 ;  /* 0x000000ffff077224 */ /* 0x000fe400078e0004 */
[----:B------:R-:W-:Y:S01]  /*1070*/  IMAD.MOV.U32 R4, RZ, RZ, R5 ;  /* 0x000000ffff047224 */ /* 0x000fe200078e0005 */
[----:B------:R-:W-:Y:S01]  /*1080*/  ISETP.GE.U32.AND P0, PT, R10, 0x2, PT ;  /* 0x000000020a00780c */ /* 0x000fe20003f06070 */
[----:B------:R-:W-:Y:S02]  /*1090*/  IMAD.MOV.U32 R5, RZ, RZ, R2 ;  /* 0x000000ffff057224 */ /* 0x000fe400078e0002 */
[----:B------:R-:W-:Y:S02]  /*10a0*/  IMAD.MOV.U32 R2, RZ, RZ, R3 ;  /* 0x000000ffff027224 */ /* 0x000fe400078e0003 */
[----:B------:R-:W-:-:S08]  /*10b0*/  IMAD.MOV.U32 R3, RZ, RZ, R11 ;  /* 0x000000ffff037224 */ /* 0x000fd000078e000b */
[----:B------:R-:W-:Y:S05]  /*10c0*/  @!P0 BRA `(.L_x_13) ;  /* 0xfffffffc00b08947 */ /* 0x000fea000383ffff */
[----:B------:R-:W-:Y:S05]  /*10d0*/  BSYNC.RECONVERGENT B1 ;  /* 0x0000000000017941 */ /* 0x000fea0003800200 */
.L_x_12:
[----:B------:R-:W-:-:S13]  /*10e0*/  ISETP.NE.AND P0, PT, R10, 0x2, PT ;  /* 0x000000020a00780c */ /* 0x000fda0003f05270 */
[----:B------:R-:W-:Y:S05]  /*10f0*/  @!P0 BRA `(.L_x_14) ;  /* 0x0000000000d08947 */ /* 0x000fea0003800000 */
[----:B------:R-:W-:Y:S01]  /*1100*/  LOP3.LUT R12, R10, 0x1, RZ, 0xc0, !PT ;  /* 0x000000010a0c7812 */ /* 0x000fe200078ec0ff */
[----:B------:R-:W-:Y:S03]  /*1110*/  BSSY.RELIABLE B1, `(.L_x_15) ;  /* 0x0000031000017945 */ /* 0x000fe60003800100 */
[----:B------:R-:W-:-:S04]  /*1120*/  ISETP.NE.U32.AND P0, PT, R12, 0x1, PT ;  /* 0x000000010c00780c */ /* 0x000fc80003f05070 */
[----:B------:R-:W-:-:S13]  /*1130*/  ISETP.NE.U32.AND.EX P0, PT, RZ, RZ, PT, P0 ;  /* 0x000000ffff00720c */ /* 0x000fda0003f05100 */
[----:B------:R-:W-:Y:S05]  /*1140*/  @P0 BRA `(.L_x_16) ;  /* 0x0000000000b40947 */ /* 0x000fea0003800000 */
[----:B------:R-:W-:-:S13]  /*1150*/  ISETP.GE.U32.AND P0, PT, R10, 0x9, PT ;  /* 0x000000090a00780c */ /* 0x000fda0003f06070 */
[----:B------:R-:W-:Y:S05]  /*1160*/  @!P0 BREAK.RELIABLE B1 ;  /* 0x0000000000018942 */ /* 0x000fea0003800100 */
[----:B------:R-:W-:Y:S05]  /*1170*/  @!P0 BRA `(.L_x_14) ;  /* 0x0000000000b08947 */ /* 0x000fea0003800000 */
[----:B------:R-:W-:Y:S02]  /*1180*/  IMAD.MOV.U32 R13, RZ, RZ, 0x3 ;  /* 0x00000003ff0d7424 */ /* 0x000fe400078e00ff */
[----:B------:R-:W-:-:S07]  /*1190*/  IMAD.MOV.U32 R18, RZ, RZ, RZ ;  /* 0x000000ffff127224 */ /* 0x000fce00078e00ff */
.L_x_20:
[----:B------:R-:W-:Y:S01]  /*11a0*/  ISETP.NE.U32.AND P0, PT, R18, RZ, PT ;  /* 0x000000ff1200720c */ /* 0x000fe20003f05070 */
[----:B------:R-:W-:-:S12]  /*11b0*/  BSSY.RECONVERGENT B2, `(.L_x_17) ;  /* 0x000001a000027945 */ /* 0x000fd80003800200 */
[----:B------:R-:W-:Y:S05]  /*11c0*/  @P0 BRA `(.L_x_18) ;  /* 0x0000000000500947 */ /* 0x000fea0003800000 */
[----:B------:R-:W1:Y:S01]  /*11d0*/  I2F.U32.RP R12, R13 ;  /* 0x0000000d000c7306 */ /* 0x000e620000209000 */
[----:B------:R-:W-:-:S07]  /*11e0*/  ISETP.NE.U32.AND P1, PT, R13, RZ, PT ;  /* 0x000000ff0d00720c */ /* 0x000fce0003f25070 */
[----:B-1----:R-:W1:Y:S02]  /*11f0*/  MUFU.RCP R12, R12 ;  /* 0x0000000c000c7308 */ /* 0x002e640000001000 */
[----:B-1----:R-:W-:-:S06]  /*1200*/  VIADD R14, R12, 0xffffffe ;  /* 0x0ffffffe0c0e7836 */ /* 0x002fcc0000000000 */
[----:B------:R1:W2:Y:S02]  /*1210*/  F2I.FTZ.U32.TRUNC.NTZ R15, R14 ;  /* 0x0000000e000f7305 */ /* 0x0002a4000021f000 */
[----:B-1----:R-:W-:Y:S02]  /*1220*/  IMAD.MOV.U32 R14, RZ, RZ, RZ ;  /* 0x000000ffff0e7224 */ /* 0x002fe400078e00ff */
[----:B--2---:R-:W-:-:S04]  /*1230*/  IMAD.MOV R16, RZ, RZ, -R15 ;  /* 0x000000ffff107224 */ /* 0x004fc800078e0a0f */
[----:B------:R-:W-:-:S04]  /*1240*/  IMAD R17, R16, R13, RZ ;  /* 0x0000000d10117224 */ /* 0x000fc800078e02ff */
[----:B------:R-:W-:-:S06]  /*1250*/  IMAD.HI.U32 R15, R15, R17, R14 ;  /* 0x000000110f0f7227 */ /* 0x000fcc00078e000e */
[----:B------:R-:W-:-:S04]  /*1260*/  IMAD.HI.U32 R15, R15, R10, RZ ;  /* 0x0000000a0f0f7227 */ /* 0x000fc800078e00ff */
[----:B------:R-:W-:-:S04]  /*1270*/  IMAD.MOV R15, RZ, RZ, -R15 ;  /* 0x000000ffff0f7224 */ /* 0x000fc800078e0a0f */
[----:B------:R-:W-:-:S05]  /*1280*/  IMAD R16, R13, R15, R10 ;  /* 0x0000000f0d107224 */ /* 0x000fca00078e020a */
[----:B------:R-:W-:-:S13]  /*1290*/  ISETP.GE.U32.AND P0, PT, R16, R13, PT ;  /* 0x0000000d1000720c */ /* 0x000fda0003f06070 */
[----:B------:R-:W-:-:S05]  /*12a0*/  @P0 IMAD.IADD R16, R16, 0x1, -R13 ;  /* 0x0000000110100824 */ /* 0x000fca00078e0a0d */
[----:B------:R-:W-:-:S13]  /*12b0*/  ISETP.GE.U32.AND P0, PT, R16, R13, PT ;  /* 0x0000000d1000720c */ /* 0x000fda0003f06070 */
[----:B------:R-:W-:Y:S01]  /*12c0*/  @P0 IMAD.IADD R16, R16, 0x1, -R13 ;  /* 0x0000000110100824 */ /* 0x000fe200078e0a0d */
[----:B------:R-:W-:-:S04]  /*12d0*/  @!P1 LOP3.LUT R16, RZ, R13, RZ, 0x33, !PT ;  /* 0x0000000dff109212 */ /* 0x000fc800078e33ff */
[----:B------:R-:W-:-:S04]  /*12e0*/  ISETP.NE.U32.AND P0, PT, R16, RZ, PT ;  /* 0x000000ff1000720c */ /* 0x000fc80003f05070 */
[----:B------:R-:W-:Y:S01]  /*12f0*/  ISETP.NE.AND.EX P0, PT, RZ, RZ, PT, P0 ;  /* 0x000000ffff00720c */ /* 0x000fe20003f05300 */
[----:B------:R-:W-:-:S12]  /*1300*/  BRA `(.L_x_19) ;  /* 0x0000000000107947 */ /* 0x000fd80003800000 */
.L_x_18:
[----:B------:R-:W-:-:S07]  /*1310*/  MOV R12, 0x1330 ;  /* 0x00001330000c7802 */ /* 0x000fce0000000f00 */
[----:B0-----:R-:W-:Y:S05]  /*1320*/  CALL.REL.NOINC `($__internal_0_$__cuda_sm20_rem_u64) ;  /* 0x0000000000707944 */ /* 0x001fea0003c00000 */
[----:B------:R-:W-:-:S04]  /*1330*/  ISETP.NE.U32.AND P0, PT, R16, RZ, PT ;  /* 0x000000ff1000720c */ /* 0x000fc80003f05070 */
[----:B------:R-:W-:-:S13]  /*1340*/  ISETP.NE.AND.EX P0, PT, R17, RZ, PT, P0 ;  /* 0x000000ff1100720c */ /* 0x000fda0003f05300 */
.L_x_19:
[----:B------:R-:W-:Y:S05]  /*1350*/  BSYNC.RECONVERGENT B2 ;  /* 0x0000000000027941 */ /* 0x000fea0003800200 */
.L_x_17:
[----:B------:R-:W-:Y:S05]  /*1360*/  @!P0 BRA `(.L_x_16) ;  /* 0x00000000002c8947 */ /* 0x000fea0003800000 */
[----:B------:R-:W-:-:S05]  /*1370*/  IADD3 R13, P0, PT, R13, 0x2, RZ ;  /* 0x000000020d0d7810 */ /* 0x000fca0007f1e0ff */
[----:B------:R-:W-:Y:S02]  /*1380*/  IMAD.X R18, RZ, RZ, R18, P0 ;  /* 0x000000ffff127224 */ /* 0x000fe400000e0612 */
[----:B------:R-:W-:-:S04]  /*1390*/  IMAD.WIDE.U32 R14, R13, R13, RZ ;  /* 0x0000000d0d0e7225 */ /* 0x000fc800078e00ff */
[----:B------:R-:W-:Y:S01]  /*13a0*/  IMAD R12, R18, R13, RZ ;  /* 0x0000000d120c7224 */ /* 0x000fe200078e02ff */
[----:B------:R-:W-:-:S03]  /*13b0*/  ISETP.GT.U32.AND P0, PT, R14, R10, PT ;  /* 0x0000000a0e00720c */ /* 0x000fc60003f04070 */
[----:B------:R-:W-:-:S04]  /*13c0*/  IMAD R17, R13, R18, R12 ;  /* 0x000000120d117224 */ /* 0x000fc800078e020c */
[----:B------:R-:W-:-:S05]  /*13d0*/  IMAD.IADD R14, R15, 0x1, R17 ;  /* 0x000000010f0e7824 */ /* 0x000fca00078e0211 */
[----:B------:R-:W-:-:S13]  /*13e0*/  ISETP.GT.U32.AND.EX P0, PT, R14, RZ, PT, P0 ;  /* 0x000000ff0e00720c */ /* 0x000fda0003f04100 */
[----:B------:R-:W-:Y:S05]  /*13f0*/  @P0 BREAK.RELIABLE B1 ;  /* 0x0000000000010942 */ /* 0x000fea0003800100 */
[----:B------:R-:W-:Y:S05]  /*1400*/  @!P0 BRA `(.L_x_20) ;  /* 0xfffffffc00648947 */ /* 0x000fea000383ffff */
[----:B------:R-:W-:Y:S05]  /*1410*/  BRA `(.L_x_14) ;  /* 0x0000000000087947 */ /* 0x000fea0003800000 */
.L_x_16:
[----:B------:R-:W-:Y:S05]  /*1420*/  BSYNC.RELIABLE B1 ;  /* 0x0000000000017941 */ /* 0x000fea0003800100 */
.L_x_15:
[----:B------:R-:W-:Y:S05]  /*1430*/  BRA `(.L_x_21) ;  /* 0xfffffff800d07947 */ /* 0x000fea000383ffff */
.L_x_14:
[----:B------:R-:W-:Y:S05]  /*1440*/  BSYNC.RECONVERGENT B0 ;  /* 0x0000000000007941 */ /* 0x000fea0003800200 */
.L_x_11:
[----:B------:R-:W-:Y:S05]  /*1450*/  WARPSYNC.ALL ;  /* 0x0000000000007948 */ /* 0x000fea0003800000 */
[----:B------:R-:W1:Y:S01]  /*1460*/  LDCU.64 UR6, c[0x0][0x380] ;  /* 0x00007000ff0677ac */ /* 0x000e620008000a00 */
[----:B------:R-:W-:Y:S01]  /*1470*/  IMAD.MOV.U32 R11, RZ, RZ, RZ ;  /* 0x000000ffff0b7224 */ /* 0x000fe200078e00ff */
[----:B------:R-:W-:Y:S04]  /*1480*/  STG.E.64 desc[UR4][R8.64+0x8], R4 ;  /* 0x0000080408007986 */ /* 0x000fe8000c101b04 */
[----:B------:R-:W-:Y:S04]  /*1490*/  STG.E.64 desc[UR4][R8.64+0x10], R2 ;  /* 0x0000100208007986 */ /* 0x000fe8000c101b04 */
[----:B------:R-:W-:Y:S01]  /*14a0*/  STG.E.64 desc[UR4][R8.64], R6 ;  /* 0x0000000608007986 */ /* 0x000fe2000c101b04 */
[----:B-1----:R-:W-:-:S04]  /*14b0*/  LEA R12, P0, R0, UR6, 0x3 ;  /* 0x00000006000c7c11 */ /* 0x002fc8000f8018ff */
[----:B------:R-:W-:-:S05]  /*14c0*/  LEA.HI.X R13, R0, UR7, RZ, 0x3, P0 ;  /* 0x00000007000d7c11 */ /* 0x000fca00080f1cff */
[----:B------:R-:W-:Y:S01]  /*14d0*/  STG.E.64 desc[UR4][R12.64], R10 ;  /* 0x0000000a0c007986 */ /* 0x000fe2000c101b04 */
[----:B------:R-:W-:Y:S05]  /*14e0*/  EXIT ;  /* 0x000000000000794d */ /* 0x000fea0003800000 */
        .weak           $__internal_0_$__cuda_sm20_rem_u64
        .type           $__internal_0_$__cuda_sm20_rem_u64,@function
        .size           $__internal_0_$__cuda_sm20_rem_u64,(.L_x_23 - $__internal_0_$__cuda_sm20_rem_u64)
$__internal_0_$__cuda_sm20_rem_u64:
[----:B------:R-:W-:Y:S02]  /*14f0*/  IMAD.MOV.U32 R20, RZ, RZ, R13 ;  /* 0x000000ffff147224 */ /* 0x000fe400078e000d */
[----:B------:R-:W-:-:S04]  /*1500*/  IMAD.MOV.U32 R21, RZ, RZ, R18 ;  /* 0x000000ffff157224 */ /* 0x000fc800078e0012 */
[----:B------:R-:W0:Y:S08]  /*1510*/  I2F.U64.RP R19, R20 ;  /* 0x0000001400137312 */ /* 0x000e300000309000 */
[----:B0-----:R-:W0:Y:S02]  /*1520*/  MUFU.RCP R19, R19 ;  /* 0x0000001300137308 */ /* 0x001e240000001000 */
[----:B0-----:R-:W-:-:S06]  /*1530*/  VIADD R14, R19, 0x1ffffffe ;  /* 0x1ffffffe130e7836 */ /* 0x001fcc0000000000 */
[----:B------:R-:W0:Y:S02]  /*1540*/  F2I.U64.TRUNC R14, R14 ;  /* 0x0000000e000e7311 */ /* 0x000e24000020d800 */
[----:B0-----:R-:W-:-:S04]  /*1550*/  IMAD.WIDE.U32 R16, R14, R13, RZ ;  /* 0x0000000d0e107225 */ /* 0x001fc800078e00ff */
[----:B------:R-:W-:Y:S01]  /*1560*/  IMAD R17, R14, R18, R17 ;  /* 0x000000120e117224 */ /* 0x000fe200078e0211 */
[----:B------:R-:W-:-:S03]  /*1570*/  IADD3 R23, P0, PT, RZ, -R16, RZ ;  /* 0x80000010ff177210 */ /* 0x000fc60007f1e0ff */
[----:B------:R-:W-:Y:S02]  /*1580*/  IMAD R17, R15, R13, R17 ;  /* 0x0000000d0f117224 */ /* 0x000fe400078e0211 */
[----:B------:R-:W-:-:S04]  /*1590*/  IMAD.HI.U32 R16, R14, R23, RZ ;  /* 0x000000170e107227 */ /* 0x000fc800078e00ff */
[----:B------:R-:W-:Y:S02]  /*15a0*/  IMAD.X R25, RZ, RZ, ~R17, P0 ;  /* 0x000000ffff197224 */ /* 0x000fe400000e0e11 */
[----:B------:R-:W-:Y:S02]  /*15b0*/  IMAD.MOV.U32 R17, RZ, RZ, R14 ;  /* 0x000000ffff117224 */ /* 0x000fe400078e000e */
[-C--:B------:R-:W-:Y:S02]  /*15c0*/  IMAD R19, R15, R25.reuse, RZ ;  /* 0x000000190f137224 */ /* 0x080fe400078e02ff */
[----:B------:R-:W-:-:S04]  /*15d0*/  IMAD.WIDE.U32 R16, P0, R14, R25, R16 ;  /* 0x000000190e107225 */ /* 0x000fc80007800010 */
[----:B------:R-:W-:-:S04]  /*15e0*/  IMAD.HI.U32 R25, R15, R25, RZ ;  /* 0x000000190f197227 */ /* 0x000fc800078e00ff */
[----:B------:R-:W-:-:S04]  /*15f0*/  IMAD.HI.U32 R16, P1, R15, R23, R16 ;  /* 0x000000170f107227 */ /* 0x000fc80007820010 */
[----:B------:R-:W-:Y:S01]  /*1600*/  IMAD.X R20, R25, 0x1, R15, P0 ;  /* 0x0000000119147824 */ /* 0x000fe200000e060f */
[----:B------:R-:W-:-:S04]  /*1610*/  IADD3 R17, P2, PT, R19, R16, RZ ;  /* 0x0000001013117210 */ /* 0x000fc80007f5e0ff */
[----:B------:R-:W-:Y:S01]  /*1620*/  IADD3.X R20, PT, PT, RZ, RZ, R20, P2, P1 ;  /* 0x000000ffff147210 */ /* 0x000fe200017e2414 */
[----:B------:R-:W-:-:S04]  /*1630*/  IMAD.WIDE.U32 R14, R17, R13, RZ ;  /* 0x0000000d110e7225 */ /* 0x000fc800078e00ff */
[----:B------:R-:W-:Y:S01]  /*1640*/  IMAD R15, R17, R18, R15 ;  /* 0x00000012110f7224 */ /* 0x000fe200078e020f */
[----:B------:R-:W-:-:S03]  /*1650*/  IADD3 R19, P0, PT, RZ, -R14, RZ ;  /* 0x8000000eff137210 */ /* 0x000fc60007f1e0ff */
[----:B------:R-:W-:Y:S02]  /*1660*/  IMAD R15, R20, R13, R15 ;  /* 0x0000000d140f7224 */ /* 0x000fe400078e020f */
[----:B------:R-:W-:-:S04]  /*1670*/  IMAD.HI.U32 R16, R17, R19, RZ ;  /* 0x0000001311107227 */ /* 0x000fc800078e00ff */
[----:B------:R-:W-:-:S04]  /*1680*/  IMAD.X R15, RZ, RZ, ~R15, P0 ;  /* 0x000000ffff0f7224 */ /* 0x000fc800000e0e0f */
[----:B------:R-:W-:-:S04]  /*1690*/  IMAD.WIDE.U32 R16, P0, R17, R15, R16 ;  /* 0x0000000f11107225 */ /* 0x000fc80007800010 */
[C---:B------:R-:W-:Y:S02]  /*16a0*/  IMAD R14, R20.reuse, R15, RZ ;  /* 0x0000000f140e7224 */ /* 0x040fe400078e02ff */
[----:B------:R-:W-:-:S04]  /*16b0*/  IMAD.HI.U32 R17, P1, R20, R19, R16 ;  /* 0x0000001314117227 */ /* 0x000fc80007820010 */
[----:B------:R-:W-:Y:S01]  /*16c0*/  IMAD.HI.U32 R15, R20, R15, RZ ;  /* 0x0000000f140f7227 */ /* 0x000fe200078e00ff */
[----:B------:R-:W-:-:S03]  /*16d0*/  IADD3 R17, P2, PT, R14, R17, RZ ;  /* 0x000000110e117210 */ /* 0x000fc60007f5e0ff */
[----:B------:R-:W-:Y:S02]  /*16e0*/  IMAD.X R20, R15, 0x1, R20, P0 ;  /* 0x000000010f147824 */ /* 0x000fe400000e0614 */
[----:B------:R-:W-:-:S04]  /*16f0*/  IMAD.HI.U32 R14, R17, R10, RZ ;  /* 0x0000000a110e7227 */ /* 0x000fc800078e00ff */
[----:B------:R-:W-:Y:S02]  /*1700*/  IMAD.MOV.U32 R15, RZ, RZ, RZ ;  /* 0x000000ffff0f7224 */ /* 0x000fe400078e00ff */
[----:B------:R-:W-:Y:S01]  /*1710*/  IMAD.WIDE.U32 R14, RZ, R17, R14 ;  /* 0x00000011ff0e7225 */ /* 0x000fe200078e000e */
[----:B------:R-:W-:-:S05]  /*1720*/  IADD3.X R17, PT, PT, RZ, RZ, R20, P2, P1 ;  /* 0x000000ffff117210 */ /* 0x000fca00017e2414 */
[----:B------:R-:W-:-:S04]  /*1730*/  IMAD.HI.U32 R17, P0, R17, R10, R14 ;  /* 0x0000000a11117227 */ /* 0x000fc8000780000e */
[----:B------:R-:W-:Y:S01]  /*1740*/  IMAD.X R16, RZ, RZ, RZ, P0 ;  /* 0x000000ffff107224 */ /* 0x000fe200000e06ff */
[----:B------:R-:W-:-:S05]  /*1750*/  IADD3 R17, P1, PT, RZ, R17, RZ ;  /* 0x00000011ff117210 */ /* 0x000fca0007f3e0ff */
[----:B------:R-:W-:-:S04]  /*1760*/  IMAD.WIDE.U32 R14, R17, R13, RZ ;  /* 0x0000000d110e7225 */ /* 0x000fc800078e00ff */
[----:B------:R-:W-:Y:S01]  /*1770*/  IMAD.X R16, RZ, RZ, R16, P1 ;  /* 0x000000ffff107224 */ /* 0x000fe200008e0610 */
[----:B------:R-:W-:Y:S01]  /*1780*/  IADD3 R20, P1, PT, -R14, R10, RZ ;  /* 0x0000000a0e147210 */ /* 0x000fe20007f3e1ff */
[----:B------:R-:W-:-:S03]  /*1790*/  IMAD R17, R17, R18, R15 ;  /* 0x0000001211117224 */ /* 0x000fc600078e020f */
[-C--:B------:R-:W-:Y:S01]  /*17a0*/  ISETP.GE.U32.AND P0, PT, R20, R13.reuse, PT ;  /* 0x0000000d1400720c */ /* 0x080fe20003f06070 */
[----:B------:R-:W-:-:S04]  /*17b0*/  IMAD R16, R16, R13, R17 ;  /* 0x0000000d10107224 */ /* 0x000fc800078e0211 */
[----:B------:R-:W-:Y:S01]  /*17c0*/  IMAD.X R17, RZ, RZ, ~R16, P1 ;  /* 0x000000ffff117224 */ /* 0x000fe200008e0e10 */
[----:B------:R-:W-:-:S04]  /*17d0*/  IADD3 R14, P1, PT, -R13, R20, RZ ;  /* 0x000000140d0e7210 */ /* 0x000fc80007f3e1ff */
[C---:B------:R-:W-:Y:S01]  /*17e0*/  ISETP.GE.U32.AND.EX P0, PT, R17.reuse, R18, PT, P0 ;  /* 0x000000121100720c */ /* 0x040fe20003f06100 */
[----:B------:R-:W-:Y:S01]  /*17f0*/  IMAD.X R15, R17, 0x1, ~R18, P1 ;  /* 0x00000001110f7824 */ /* 0x000fe200008e0e12 */
[----:B------:R-:W-:Y:S02]  /*1800*/  ISETP.NE.U32.AND P1, PT, R13, RZ, PT ;  /* 0x000000ff0d00720c */ /* 0x000fe40003f25070 */
[----:B------:R-:W-:Y:S02]  /*1810*/  SEL R14, R14, R20, P0 ;  /* 0x000000140e0e7207 */ /* 0x000fe40000000000 */
[----:B------:R-:W-:Y:S02]  /*1820*/  SEL R15, R15, R17, P0 ;  /* 0x000000110f0f7207 */ /* 0x000fe40000000000 */
[----:B------:R-:W-:Y:S02]  /*1830*/  IADD3 R16, P2, PT, -R13, R14, RZ ;  /* 0x0000000e0d107210 */ /* 0x000fe40007f5e1ff */
[----:B------:R-:W-:-:S02]  /*1840*/  ISETP.GE.U32.AND P0, PT, R14, R13, PT ;  /* 0x0000000d0e00720c */ /* 0x000fc40003f06070 */
[----:B------:R-:W-:Y:S01]  /*1850*/  ISETP.NE.AND.EX P1, PT, R18, RZ, PT, P1 ;  /* 0x000000ff1200720c */ /* 0x000fe20003f25310 */
[C---:B------:R-:W-:Y:S01]  /*1860*/  IMAD.X R17, R15.reuse, 0x1, ~R18, P2 ;  /* 0x000000010f117824 */ /* 0x040fe200010e0e12 */
[----:B------:R-:W-:-:S04]  /*1870*/  ISETP.GE.U32.AND.EX P0, PT, R15, R18, PT, P0 ;  /* 0x000000120f00720c */ /* 0x000fc80003f06100 */
[----:B------:R-:W-:Y:S01]  /*1880*/  SEL R16, R16, R14, P0 ;  /* 0x0000000e10107207 */ /* 0x000fe20000000000 */
[----:B------:R-:W-:Y:S01]  /*1890*/  IMAD.MOV.U32 R14, RZ, RZ, R12 ;  /* 0x000000ffff0e7224 */ /* 0x000fe200078e000c */
[----:B------:R-:W-:Y:S01]  /*18a0*/  SEL R17, R17, R15, P0 ;  /* 0x0000000f11117207 */ /* 0x000fe20000000000 */
[----:B------:R-:W-:Y:S01]  /*18b0*/  IMAD.MOV.U32 R15, RZ, RZ, 0x0 ;  /* 0x00000000ff0f7424 */ /* 0x000fe200078e00ff */
[----:B------:R-:W-:Y:S02]  /*18c0*/  SEL R16, R16, 0xffffffff, P1 ;  /* 0xffffffff10107807 */ /* 0x000fe40000800000 */
[----:B------:R-:W-:Y:S01]  /*18d0*/  SEL R17, R17, 0xffffffff, P1 ;  /* 0xffffffff11117807 */ /* 0x000fe20000800000 */
[----:B------:R-:W-:Y:S06]  /*18e0*/  RET.REL.NODEC R14 `(_Z14generatePrimesPyjP17curandStateXORWOW) ;  /* 0xffffffe40ec47950 */ /* 0x000fec0003c3ffff */
.L_x_22:
        /* <DEDUP_REMOVED lines=9> */
.L_x_23:


//--------------------- .nv.global.init           --------------------------
	.section	.nv.global.init,"aw",@progbits
	.align	4
.nv.global.init:
	.type		mrg32k3aM1SubSeq,@object
	.size		mrg32k3aM1SubSeq,(mrg32k3aM2SubSeq - mrg32k3aM1SubSeq)
mrg32k3aM1SubSeq:
        /*0000*/ 	.byte	0x0b, 0xcc, 0xee, 0x04, 0x73, 0x29, 0x8b, 0x6f, 0xf6, 0x53, 0x03, 0xf6, 0x23, 0xf6, 0xea, 0xda
        /* <DEDUP_REMOVED lines=125> */
	.type		mrg32k3aM2SubSeq,@object
	.size		mrg32k3aM2SubSeq,(mrg32k3aM1 - mrg32k3aM2SubSeq)
mrg32k3aM2SubSeq:
        /* <DEDUP_REMOVED lines=126> */
	.type		mrg32k3aM1,@object
	.size		mrg32k3aM1,(mrg32k3aM1Seq - mrg32k3aM1)
mrg32k3aM1:
        /* <DEDUP_REMOVED lines=144> */
	.type		mrg32k3aM1Seq,@object
	.size		mrg32k3aM1Seq,(mrg32k3aM2 - mrg32k3aM1Seq)
mrg32k3aM1Seq:
        /* <DEDUP_REMOVED lines=144> */
	.type		mrg32k3aM2,@object
	.size		mrg32k3aM2,(mrg32k3aM2Seq - mrg32k3aM2)
mrg32k3aM2:
        /* <DEDUP_REMOVED lines=144> */
	.type		mrg32k3aM2Seq,@object
	.size		mrg32k3aM2Seq,(precalc_xorwow_matrix - mrg32k3aM2Seq)
mrg32k3aM2Seq:
        /* <DEDUP_REMOVED lines=144> */
	.type		precalc_xorwow_matrix,@object
	.size		precalc_xorwow_matrix,(precalc_xorwow_offset_matrix - precalc_xorwow_matrix)
precalc_xorwow_matrix:
        /* <DEDUP_REMOVED lines=6400> */
	.type		precalc_xorwow_offset_matrix,@object
	.size		precalc_xorwow_offset_matrix,(.L_1 - precalc_xorwow_offset_matrix)
precalc_xorwow_offset_matrix:
        /* <DEDUP_REMOVED lines=6400> */
.L_1:


//--------------------- .nv.shared._Z14addLargePrimesPyj --------------------------
	.section	.nv.shared._Z14addLargePrimesPyj,"aw",@nobits
	.sectionflags	@""
	.align	8
.nv.shared._Z14addLargePrimesPyj:
	.zero		3072


//--------------------- .nv.shared.reserved.0     --------------------------
	.section	.nv.shared.reserved.0,"aw",@nobits
	.weak		__nv_reservedSMEM_offset_0_alias
	.size		__nv_reservedSMEM_offset_0_alias, 0, 64
	.other		__nv_reservedSMEM_offset_0_alias,@"STO_CUDA_RESERVED_SHARED STV_DEFAULT"
__nv_reservedSMEM_offset_0_alias:
	.zero		0
	.zero		64


//--------------------- .nv.constant0._Z14addLargePrimesPyj --------------------------
	.section	.nv.constant0._Z14addLargePrimesPyj,"a",@progbits
	.sectionflags	@""
	.align	4
.nv.constant0._Z14addLargePrimesPyj:
	.zero		908


//--------------------- .nv.constant0._Z14generatePrimesPyjP17curandStateXORWOW --------------------------
	.section	.nv.constant0._Z14generatePrimesPyjP17curandStateXORWOW,"a",@progbits
	.sectionflags	@""
	.align	4
.nv.constant0._Z14generatePrimesPyjP17curandStateXORWOW:
	.zero		920


//--------------------- SYMBOLS --------------------------

	.type		.nv.reservedSmem.offset0,@object
	.size		.nv.reservedSmem.offset0,0x4
	.type		.nv.reservedSmem.cap,@object
	.size		.nv.reservedSmem.cap,0x4
